//
// Generated by NVIDIA NVVM Compiler
//
// Compiler Build ID: CL-36424714
// Cuda compilation tools, release 13.0, V13.0.88
// Based on NVVM 20.0.0
//

.version 9.0
.target sm_100
.address_size 64

	// .globl	_Z9addKernelPfS_S_
// _ZZ16transpose_kernelPfPKfiiiiE5block has been demoted
// _ZZ18transpose_diagonalPfPKfiiiE4tile has been demoted
// _ZZ18transposeCoalescedPfPKfiiiE4tile has been demoted
// _ZZ13copySharedMemPfPKfiiiE4tile has been demoted
// _ZZ24transposeNoBankConflictsPfPKfiiiE4tile has been demoted
// _ZZ20transposeFineGrainedPfPKfiiiE5block has been demoted
// _ZZ22transposeCoarseGrainedPfPKfiiiE5block has been demoted
// _ZZ11dwt2ysharedPfS_iiiiE1a has been demoted
// _ZZ11dwt2ysharedPfS_iiiiE1c has been demoted
.extern .shared .align 16 .b8 shared[];

.visible .entry _Z9addKernelPfS_S_(
	.param .u64 .ptr .align 1 _Z9addKernelPfS_S__param_0,
	.param .u64 .ptr .align 1 _Z9addKernelPfS_S__param_1,
	.param .u64 .ptr .align 1 _Z9addKernelPfS_S__param_2
)
{
	.reg .b32 	%r<2>;
	.reg .b32 	%f<4>;
	.reg .b64 	%rd<11>;

	ld.param.u64 	%rd1, [_Z9addKernelPfS_S__param_0];
	ld.param.u64 	%rd2, [_Z9addKernelPfS_S__param_1];
	ld.param.u64 	%rd3, [_Z9addKernelPfS_S__param_2];
	cvta.to.global.u64 	%rd4, %rd1;
	cvta.to.global.u64 	%rd5, %rd3;
	cvta.to.global.u64 	%rd6, %rd2;
	mov.u32 	%r1, %tid.x;
	mul.wide.u32 	%rd7, %r1, 4;
	add.s64 	%rd8, %rd6, %rd7;
	ld.global.f32 	%f1, [%rd8];
	add.s64 	%rd9, %rd5, %rd7;
	ld.global.f32 	%f2, [%rd9];
	add.f32 	%f3, %f1, %f2;
	add.s64 	%rd10, %rd4, %rd7;
	st.global.f32 	[%rd10], %f3;
	ret;

}
	// .globl	_Z8initCUDAiii
.visible .entry _Z8initCUDAiii(
	.param .u32 _Z8initCUDAiii_param_0,
	.param .u32 _Z8initCUDAiii_param_1,
	.param .u32 _Z8initCUDAiii_param_2
)
{


	ret;

}
.entry _Z12sumOfSquaresPfS_iiiPl(
	.param .u64 .ptr .align 1 _Z12sumOfSquaresPfS_iiiPl_param_0,
	.param .u64 .ptr .align 1 _Z12sumOfSquaresPfS_iiiPl_param_1,
	.param .u32 _Z12sumOfSquaresPfS_iiiPl_param_2,
	.param .u32 _Z12sumOfSquaresPfS_iiiPl_param_3,
	.param .u32 _Z12sumOfSquaresPfS_iiiPl_param_4,
	.param .u64 .ptr .align 1 _Z12sumOfSquaresPfS_iiiPl_param_5
)
{
	.reg .pred 	%p<20>;
	.reg .b32 	%r<44>;
	.reg .b32 	%f<107>;
	.reg .b64 	%rd<28>;

	ld.param.u64 	%rd10, [_Z12sumOfSquaresPfS_iiiPl_param_0];
	ld.param.u64 	%rd9, [_Z12sumOfSquaresPfS_iiiPl_param_1];
	ld.param.u32 	%r24, [_Z12sumOfSquaresPfS_iiiPl_param_2];
	ld.param.u32 	%r25, [_Z12sumOfSquaresPfS_iiiPl_param_3];
	ld.param.u32 	%r26, [_Z12sumOfSquaresPfS_iiiPl_param_4];
	ld.param.u64 	%rd11, [_Z12sumOfSquaresPfS_iiiPl_param_5];
	cvta.to.global.u64 	%rd1, %rd10;
	cvta.to.global.u64 	%rd12, %rd11;
	mov.u32 	%r1, %tid.x;
	mov.u32 	%r2, %ctaid.x;
	mul.lo.s32 	%r27, %r25, %r24;
	mul.lo.s32 	%r3, %r27, %r26;
	setp.ne.s32 	%p1, %r1, 0;
	mul.wide.u32 	%rd13, %r2, 8;
	add.s64 	%rd2, %rd12, %rd13;
	@%p1 bra 	$L__BB2_2;
	// begin inline asm
	mov.u64 	%rd14, %clock64;
	// end inline asm
	st.global.u64 	[%rd2], %rd14;
$L__BB2_2:
	shl.b32 	%r28, %r1, 2;
	mov.u32 	%r29, shared;
	add.s32 	%r4, %r29, %r28;
	mov.b32 	%r30, 0;
	st.shared.u32 	[%r4], %r30;
	shl.b32 	%r5, %r2, 8;
	add.s32 	%r40, %r5, %r1;
	setp.ge.s32 	%p2, %r40, %r3;
	@%p2 bra 	$L__BB2_16;
	add.s32 	%r31, %r40, 512;
	max.s32 	%r32, %r3, %r31;
	not.b32 	%r33, %r1;
	add.s32 	%r34, %r32, %r33;
	sub.s32 	%r35, %r34, %r5;
	shr.u32 	%r36, %r35, 9;
	add.s32 	%r7, %r36, 1;
	and.b32  	%r8, %r7, 15;
	setp.lt.u32 	%p3, %r35, 7680;
	mov.f32 	%f106, 0f00000000;
	@%p3 bra 	$L__BB2_6;
	and.b32  	%r37, %r7, 16777200;
	neg.s32 	%r38, %r37;
	mul.wide.u32 	%rd15, %r40, 4;
	add.s64 	%rd16, %rd15, %rd1;
	add.s64 	%rd26, %rd16, 16384;
	mov.f32 	%f106, 0f00000000;
$L__BB2_5:
	.pragma "nounroll";
	ld.global.f32 	%f17, [%rd26+-16384];
	fma.rn.f32 	%f18, %f17, %f17, %f106;
	ld.global.f32 	%f19, [%rd26+-14336];
	fma.rn.f32 	%f20, %f19, %f19, %f18;
	ld.global.f32 	%f21, [%rd26+-12288];
	fma.rn.f32 	%f22, %f21, %f21, %f20;
	ld.global.f32 	%f23, [%rd26+-10240];
	fma.rn.f32 	%f24, %f23, %f23, %f22;
	ld.global.f32 	%f25, [%rd26+-8192];
	fma.rn.f32 	%f26, %f25, %f25, %f24;
	ld.global.f32 	%f27, [%rd26+-6144];
	fma.rn.f32 	%f28, %f27, %f27, %f26;
	ld.global.f32 	%f29, [%rd26+-4096];
	fma.rn.f32 	%f30, %f29, %f29, %f28;
	ld.global.f32 	%f31, [%rd26+-2048];
	fma.rn.f32 	%f32, %f31, %f31, %f30;
	ld.global.f32 	%f33, [%rd26];
	fma.rn.f32 	%f34, %f33, %f33, %f32;
	ld.global.f32 	%f35, [%rd26+2048];
	fma.rn.f32 	%f36, %f35, %f35, %f34;
	ld.global.f32 	%f37, [%rd26+4096];
	fma.rn.f32 	%f38, %f37, %f37, %f36;
	ld.global.f32 	%f39, [%rd26+6144];
	fma.rn.f32 	%f40, %f39, %f39, %f38;
	ld.global.f32 	%f41, [%rd26+8192];
	fma.rn.f32 	%f42, %f41, %f41, %f40;
	ld.global.f32 	%f43, [%rd26+10240];
	fma.rn.f32 	%f44, %f43, %f43, %f42;
	ld.global.f32 	%f45, [%rd26+12288];
	fma.rn.f32 	%f46, %f45, %f45, %f44;
	ld.global.f32 	%f47, [%rd26+14336];
	fma.rn.f32 	%f106, %f47, %f47, %f46;
	add.s32 	%r40, %r40, 8192;
	add.s32 	%r38, %r38, 16;
	add.s64 	%rd26, %rd26, 32768;
	setp.ne.s32 	%p4, %r38, 0;
	@%p4 bra 	$L__BB2_5;
$L__BB2_6:
	setp.eq.s32 	%p5, %r8, 0;
	@%p5 bra 	$L__BB2_15;
	and.b32  	%r15, %r7, 7;
	setp.lt.u32 	%p6, %r8, 8;
	@%p6 bra 	$L__BB2_9;
	mul.wide.u32 	%rd17, %r40, 4;
	add.s64 	%rd18, %rd1, %rd17;
	ld.global.f32 	%f49, [%rd18];
	fma.rn.f32 	%f50, %f49, %f49, %f106;
	ld.global.f32 	%f51, [%rd18+2048];
	fma.rn.f32 	%f52, %f51, %f51, %f50;
	ld.global.f32 	%f53, [%rd18+4096];
	fma.rn.f32 	%f54, %f53, %f53, %f52;
	ld.global.f32 	%f55, [%rd18+6144];
	fma.rn.f32 	%f56, %f55, %f55, %f54;
	ld.global.f32 	%f57, [%rd18+8192];
	fma.rn.f32 	%f58, %f57, %f57, %f56;
	ld.global.f32 	%f59, [%rd18+10240];
	fma.rn.f32 	%f60, %f59, %f59, %f58;
	ld.global.f32 	%f61, [%rd18+12288];
	fma.rn.f32 	%f62, %f61, %f61, %f60;
	ld.global.f32 	%f63, [%rd18+14336];
	fma.rn.f32 	%f106, %f63, %f63, %f62;
	add.s32 	%r40, %r40, 4096;
$L__BB2_9:
	setp.eq.s32 	%p7, %r15, 0;
	@%p7 bra 	$L__BB2_15;
	and.b32  	%r18, %r7, 3;
	setp.lt.u32 	%p8, %r15, 4;
	@%p8 bra 	$L__BB2_12;
	mul.wide.u32 	%rd19, %r40, 4;
	add.s64 	%rd20, %rd1, %rd19;
	ld.global.f32 	%f65, [%rd20];
	fma.rn.f32 	%f66, %f65, %f65, %f106;
	ld.global.f32 	%f67, [%rd20+2048];
	fma.rn.f32 	%f68, %f67, %f67, %f66;
	ld.global.f32 	%f69, [%rd20+4096];
	fma.rn.f32 	%f70, %f69, %f69, %f68;
	ld.global.f32 	%f71, [%rd20+6144];
	fma.rn.f32 	%f106, %f71, %f71, %f70;
	add.s32 	%r40, %r40, 2048;
$L__BB2_12:
	setp.eq.s32 	%p9, %r18, 0;
	@%p9 bra 	$L__BB2_15;
	mul.wide.u32 	%rd21, %r40, 4;
	add.s64 	%rd27, %rd1, %rd21;
	neg.s32 	%r43, %r18;
$L__BB2_14:
	.pragma "nounroll";
	ld.global.f32 	%f72, [%rd27];
	fma.rn.f32 	%f106, %f72, %f72, %f106;
	add.s64 	%rd27, %rd27, 2048;
	add.s32 	%r43, %r43, 1;
	setp.ne.s32 	%p10, %r43, 0;
	@%p10 bra 	$L__BB2_14;
$L__BB2_15:
	st.shared.f32 	[%r4], %f106;
$L__BB2_16:
	bar.sync 	0;
	setp.gt.u32 	%p11, %r1, 127;
	@%p11 bra 	$L__BB2_18;
	ld.shared.f32 	%f73, [%r4+512];
	ld.shared.f32 	%f74, [%r4];
	add.f32 	%f75, %f73, %f74;
	st.shared.f32 	[%r4], %f75;
$L__BB2_18:
	bar.sync 	0;
	setp.gt.u32 	%p12, %r1, 63;
	@%p12 bra 	$L__BB2_20;
	ld.shared.f32 	%f76, [%r4+256];
	ld.shared.f32 	%f77, [%r4];
	add.f32 	%f78, %f76, %f77;
	st.shared.f32 	[%r4], %f78;
$L__BB2_20:
	bar.sync 	0;
	setp.gt.u32 	%p13, %r1, 31;
	@%p13 bra 	$L__BB2_22;
	ld.shared.f32 	%f79, [%r4+128];
	ld.shared.f32 	%f80, [%r4];
	add.f32 	%f81, %f79, %f80;
	st.shared.f32 	[%r4], %f81;
$L__BB2_22:
	bar.sync 	0;
	setp.gt.u32 	%p14, %r1, 15;
	@%p14 bra 	$L__BB2_24;
	ld.shared.f32 	%f82, [%r4+64];
	ld.shared.f32 	%f83, [%r4];
	add.f32 	%f84, %f82, %f83;
	st.shared.f32 	[%r4], %f84;
$L__BB2_24:
	bar.sync 	0;
	setp.gt.u32 	%p15, %r1, 7;
	@%p15 bra 	$L__BB2_26;
	ld.shared.f32 	%f85, [%r4+32];
	ld.shared.f32 	%f86, [%r4];
	add.f32 	%f87, %f85, %f86;
	st.shared.f32 	[%r4], %f87;
$L__BB2_26:
	bar.sync 	0;
	setp.gt.u32 	%p16, %r1, 3;
	@%p16 bra 	$L__BB2_28;
	ld.shared.f32 	%f88, [%r4+16];
	ld.shared.f32 	%f89, [%r4];
	add.f32 	%f90, %f88, %f89;
	st.shared.f32 	[%r4], %f90;
$L__BB2_28:
	bar.sync 	0;
	setp.gt.u32 	%p17, %r1, 1;
	@%p17 bra 	$L__BB2_30;
	ld.shared.f32 	%f91, [%r4+8];
	ld.shared.f32 	%f92, [%r4];
	add.f32 	%f93, %f91, %f92;
	st.shared.f32 	[%r4], %f93;
$L__BB2_30:
	setp.ne.s32 	%p18, %r1, 0;
	bar.sync 	0;
	@%p18 bra 	$L__BB2_32;
	ld.shared.v2.f32 	{%f94, %f95}, [shared];
	add.f32 	%f96, %f95, %f94;
	st.shared.f32 	[shared], %f96;
$L__BB2_32:
	setp.ne.s32 	%p19, %r1, 0;
	bar.sync 	0;
	@%p19 bra 	$L__BB2_34;
	ld.shared.f32 	%f97, [shared];
	cvta.to.global.u64 	%rd23, %rd9;
	mul.wide.u32 	%rd24, %r2, 4;
	add.s64 	%rd25, %rd23, %rd24;
	st.global.f32 	[%rd25], %f97;
	// begin inline asm
	mov.u64 	%rd22, %clock64;
	// end inline asm
	st.global.u64 	[%rd2+16], %rd22;
$L__BB2_34:
	ret;

}
	// .globl	_Z6dwt3dxPfS_iiii
.visible .entry _Z6dwt3dxPfS_iiii(
	.param .u64 .ptr .align 1 _Z6dwt3dxPfS_iiii_param_0,
	.param .u64 .ptr .align 1 _Z6dwt3dxPfS_iiii_param_1,
	.param .u32 _Z6dwt3dxPfS_iiii_param_2,
	.param .u32 _Z6dwt3dxPfS_iiii_param_3,
	.param .u32 _Z6dwt3dxPfS_iiii_param_4,
	.param .u32 _Z6dwt3dxPfS_iiii_param_5
)
{
	.reg .pred 	%p<12>;
	.reg .b32 	%r<49>;
	.reg .b32 	%f<43>;
	.reg .b64 	%rd<44>;
	.reg .b64 	%fd<73>;

	ld.param.u64 	%rd11, [_Z6dwt3dxPfS_iiii_param_0];
	ld.param.u64 	%rd12, [_Z6dwt3dxPfS_iiii_param_1];
	ld.param.u32 	%r39, [_Z6dwt3dxPfS_iiii_param_2];
	ld.param.u32 	%r29, [_Z6dwt3dxPfS_iiii_param_5];
	cvta.to.global.u64 	%rd1, %rd11;
	cvta.to.global.u64 	%rd2, %rd12;
	mov.u32 	%r30, %tid.x;
	mov.u32 	%r31, %ctaid.x;
	shl.b32 	%r32, %r31, 8;
	add.s32 	%r33, %r32, %r30;
	mul.lo.s32 	%r1, %r39, %r33;
	setp.lt.s32 	%p1, %r39, 4;
	@%p1 bra 	$L__BB3_14;
	setp.gt.s32 	%p2, %r29, -1;
	@%p2 bra 	$L__BB3_3;
	add.s32 	%r2, %r1, -1;
	mul.wide.u32 	%rd13, %r1, 4;
	add.s64 	%rd3, %rd2, %rd13;
	add.s64 	%rd4, %rd1, %rd13;
	mov.b32 	%r45, 4;
	bra.uni 	$L__BB3_10;
$L__BB3_3:
	mul.wide.u32 	%rd27, %r1, 4;
	add.s64 	%rd5, %rd1, %rd27;
	add.s64 	%rd28, %rd27, %rd2;
	add.s64 	%rd6, %rd28, 8;
	bra.uni 	$L__BB3_5;
$L__BB3_4:
	setp.lt.u32 	%p11, %r39, 8;
	mov.u32 	%r39, %r4;
	@%p11 bra 	$L__BB3_14;
$L__BB3_5:
	shr.u32 	%r4, %r39, 1;
	add.s32 	%r5, %r39, %r1;
	add.s32 	%r6, %r5, -3;
	setp.ge.s32 	%p8, %r1, %r6;
	mov.u32 	%r43, %r1;
	@%p8 bra 	$L__BB3_8;
	add.s32 	%r40, %r1, %r4;
	mov.u64 	%rd42, %rd6;
	mov.u64 	%rd43, %rd5;
	mov.u32 	%r41, %r1;
	mov.u32 	%r43, %r1;
$L__BB3_7:
	ld.global.f32 	%f22, [%rd42+-8];
	cvt.f64.f32 	%fd37, %f22;
	ld.global.f32 	%f23, [%rd42+-4];
	cvt.f64.f32 	%fd38, %f23;
	mul.f64 	%fd39, %fd38, 0d3FEAC4BDD6E3FD71;
	fma.rn.f64 	%fd40, %fd37, 0d3FDEE8DD4748BF14, %fd39;
	add.s32 	%r41, %r41, 2;
	ld.global.f32 	%f24, [%rd42];
	cvt.f64.f32 	%fd41, %f24;
	fma.rn.f64 	%fd42, %fd41, 0d3FCCB0BF0B6B7109, %fd40;
	ld.global.f32 	%f25, [%rd42+4];
	cvt.f64.f32 	%fd43, %f25;
	fma.rn.f64 	%fd44, %fd43, 0dBFC0907DC1930691, %fd42;
	cvt.rn.f32.f64 	%f26, %fd44;
	st.global.f32 	[%rd43], %f26;
	ld.global.f32 	%f27, [%rd42+-8];
	cvt.f64.f32 	%fd45, %f27;
	mul.f64 	%fd46, %fd45, 0dBFC0907DC1930691;
	ld.global.f32 	%f28, [%rd42+-4];
	cvt.f64.f32 	%fd47, %f28;
	mul.f64 	%fd48, %fd47, 0d3FCCB0BF0B6B7109;
	sub.f64 	%fd49, %fd46, %fd48;
	ld.global.f32 	%f29, [%rd42];
	cvt.f64.f32 	%fd50, %f29;
	fma.rn.f64 	%fd51, %fd50, 0d3FEAC4BDD6E3FD71, %fd49;
	ld.global.f32 	%f30, [%rd42+4];
	cvt.f64.f32 	%fd52, %f30;
	mul.f64 	%fd53, %fd52, 0d3FDEE8DD4748BF14;
	sub.f64 	%fd54, %fd51, %fd53;
	cvt.rn.f32.f64 	%f31, %fd54;
	mul.wide.u32 	%rd29, %r40, 4;
	add.s64 	%rd30, %rd1, %rd29;
	st.global.f32 	[%rd30], %f31;
	add.s32 	%r43, %r43, 1;
	add.s64 	%rd43, %rd43, 4;
	add.s32 	%r40, %r40, 1;
	add.s64 	%rd42, %rd42, 8;
	setp.lt.s32 	%p9, %r41, %r6;
	@%p9 bra 	$L__BB3_7;
$L__BB3_8:
	mul.wide.u32 	%rd31, %r5, 4;
	add.s64 	%rd32, %rd2, %rd31;
	ld.global.f32 	%f32, [%rd32+-8];
	cvt.f64.f32 	%fd55, %f32;
	ld.global.f32 	%f33, [%rd32+-4];
	cvt.f64.f32 	%fd56, %f33;
	mul.f64 	%fd57, %fd56, 0d3FEAC4BDD6E3FD71;
	fma.rn.f64 	%fd58, %fd55, 0d3FDEE8DD4748BF14, %fd57;
	add.s64 	%rd34, %rd2, %rd27;
	ld.global.f32 	%f34, [%rd34];
	cvt.f64.f32 	%fd59, %f34;
	fma.rn.f64 	%fd60, %fd59, 0d3FCCB0BF0B6B7109, %fd58;
	ld.global.f32 	%f35, [%rd34+4];
	cvt.f64.f32 	%fd61, %f35;
	fma.rn.f64 	%fd62, %fd61, 0dBFC0907DC1930691, %fd60;
	cvt.rn.f32.f64 	%f36, %fd62;
	mul.wide.u32 	%rd35, %r43, 4;
	add.s64 	%rd36, %rd1, %rd35;
	st.global.f32 	[%rd36], %f36;
	ld.global.f32 	%f37, [%rd32+-8];
	cvt.f64.f32 	%fd63, %f37;
	mul.f64 	%fd64, %fd63, 0dBFC0907DC1930691;
	ld.global.f32 	%f38, [%rd32+-4];
	cvt.f64.f32 	%fd65, %f38;
	mul.f64 	%fd66, %fd65, 0d3FCCB0BF0B6B7109;
	sub.f64 	%fd67, %fd64, %fd66;
	ld.global.f32 	%f39, [%rd34];
	cvt.f64.f32 	%fd68, %f39;
	fma.rn.f64 	%fd69, %fd68, 0d3FEAC4BDD6E3FD71, %fd67;
	ld.global.f32 	%f40, [%rd34+4];
	cvt.f64.f32 	%fd70, %f40;
	mul.f64 	%fd71, %fd70, 0d3FDEE8DD4748BF14;
	sub.f64 	%fd72, %fd69, %fd71;
	cvt.rn.f32.f64 	%f41, %fd72;
	add.s32 	%r38, %r43, %r4;
	mul.wide.u32 	%rd37, %r38, 4;
	add.s64 	%rd38, %rd1, %rd37;
	st.global.f32 	[%rd38], %f41;
	mov.u32 	%r44, %r1;
$L__BB3_9:
	mul.wide.u32 	%rd39, %r44, 4;
	add.s64 	%rd40, %rd1, %rd39;
	ld.global.f32 	%f42, [%rd40];
	add.s64 	%rd41, %rd2, %rd39;
	st.global.f32 	[%rd41], %f42;
	add.s32 	%r44, %r44, 1;
	setp.lt.s32 	%p10, %r44, %r5;
	@%p10 bra 	$L__BB3_9;
	bra.uni 	$L__BB3_4;
$L__BB3_10:
	shr.s32 	%r18, %r45, 1;
	add.s32 	%r35, %r2, %r18;
	mul.wide.s32 	%rd14, %r35, 4;
	add.s64 	%rd15, %rd2, %rd14;
	ld.global.f32 	%f1, [%rd15];
	cvt.f64.f32 	%fd1, %f1;
	add.s32 	%r36, %r2, %r45;
	mul.wide.s32 	%rd16, %r36, 4;
	add.s64 	%rd17, %rd2, %rd16;
	ld.global.f32 	%f2, [%rd17];
	cvt.f64.f32 	%fd2, %f2;
	mul.f64 	%fd3, %fd2, 0d3FEAC4BDD6E3FD71;
	fma.rn.f64 	%fd4, %fd1, 0d3FCCB0BF0B6B7109, %fd3;
	ld.global.f32 	%f3, [%rd3];
	cvt.f64.f32 	%fd5, %f3;
	fma.rn.f64 	%fd6, %fd5, 0d3FDEE8DD4748BF14, %fd4;
	ld.global.f32 	%f4, [%rd15+4];
	cvt.f64.f32 	%fd7, %f4;
	fma.rn.f64 	%fd8, %fd7, 0dBFC0907DC1930691, %fd6;
	cvt.rn.f32.f64 	%f5, %fd8;
	st.global.f32 	[%rd4], %f5;
	ld.global.f32 	%f6, [%rd15];
	cvt.f64.f32 	%fd9, %f6;
	mul.f64 	%fd10, %fd9, 0dBFC0907DC1930691;
	ld.global.f32 	%f7, [%rd17];
	cvt.f64.f32 	%fd11, %f7;
	mul.f64 	%fd12, %fd11, 0d3FDEE8DD4748BF14;
	sub.f64 	%fd13, %fd10, %fd12;
	ld.global.f32 	%f8, [%rd3];
	cvt.f64.f32 	%fd14, %f8;
	fma.rn.f64 	%fd15, %fd14, 0d3FEAC4BDD6E3FD71, %fd13;
	ld.global.f32 	%f9, [%rd15+4];
	cvt.f64.f32 	%fd16, %f9;
	mul.f64 	%fd17, %fd16, 0d3FCCB0BF0B6B7109;
	sub.f64 	%fd18, %fd15, %fd17;
	cvt.rn.f32.f64 	%f10, %fd18;
	st.global.f32 	[%rd4+4], %f10;
	add.s32 	%r19, %r1, %r45;
	add.s32 	%r20, %r19, -3;
	setp.ge.s32 	%p3, %r1, %r20;
	mov.u32 	%r46, %r1;
	mov.u32 	%r47, %r1;
	@%p3 bra 	$L__BB3_11;
	bra.uni 	$L__BB3_15;
$L__BB3_11:
	setp.lt.s32 	%p5, %r45, 1;
	mov.u32 	%r48, %r1;
	@%p5 bra 	$L__BB3_13;
$L__BB3_12:
	mul.wide.u32 	%rd24, %r48, 4;
	add.s64 	%rd25, %rd1, %rd24;
	ld.global.f32 	%f21, [%rd25];
	add.s64 	%rd26, %rd2, %rd24;
	st.global.f32 	[%rd26], %f21;
	add.s32 	%r48, %r48, 1;
	setp.lt.s32 	%p6, %r48, %r19;
	@%p6 bra 	$L__BB3_12;
$L__BB3_13:
	shl.b32 	%r45, %r45, 1;
	setp.le.s32 	%p7, %r45, %r39;
	@%p7 bra 	$L__BB3_10;
$L__BB3_14:
	ret;
$L__BB3_15:
	mul.wide.u32 	%rd18, %r47, 4;
	add.s64 	%rd19, %rd2, %rd18;
	ld.global.f32 	%f11, [%rd19];
	cvt.f64.f32 	%fd19, %f11;
	add.s32 	%r37, %r47, %r18;
	mul.wide.s32 	%rd20, %r37, 4;
	add.s64 	%rd21, %rd2, %rd20;
	ld.global.f32 	%f12, [%rd21];
	cvt.f64.f32 	%fd20, %f12;
	mul.f64 	%fd21, %fd20, 0d3FEAC4BDD6E3FD71;
	fma.rn.f64 	%fd22, %fd19, 0d3FDEE8DD4748BF14, %fd21;
	add.s32 	%r47, %r47, 1;
	ld.global.f32 	%f13, [%rd19+4];
	cvt.f64.f32 	%fd23, %f13;
	fma.rn.f64 	%fd24, %fd23, 0d3FCCB0BF0B6B7109, %fd22;
	ld.global.f32 	%f14, [%rd21+4];
	cvt.f64.f32 	%fd25, %f14;
	fma.rn.f64 	%fd26, %fd25, 0dBFC0907DC1930691, %fd24;
	cvt.rn.f32.f64 	%f15, %fd26;
	mul.wide.u32 	%rd22, %r46, 4;
	add.s64 	%rd23, %rd1, %rd22;
	st.global.f32 	[%rd23], %f15;
	ld.global.f32 	%f16, [%rd19];
	cvt.f64.f32 	%fd27, %f16;
	mul.f64 	%fd28, %fd27, 0dBFC0907DC1930691;
	ld.global.f32 	%f17, [%rd21];
	cvt.f64.f32 	%fd29, %f17;
	mul.f64 	%fd30, %fd29, 0d3FCCB0BF0B6B7109;
	sub.f64 	%fd31, %fd28, %fd30;
	ld.global.f32 	%f18, [%rd19+4];
	cvt.f64.f32 	%fd32, %f18;
	fma.rn.f64 	%fd33, %fd32, 0d3FEAC4BDD6E3FD71, %fd31;
	ld.global.f32 	%f19, [%rd21+4];
	cvt.f64.f32 	%fd34, %f19;
	mul.f64 	%fd35, %fd34, 0d3FDEE8DD4748BF14;
	sub.f64 	%fd36, %fd33, %fd35;
	cvt.rn.f32.f64 	%f20, %fd36;
	st.global.f32 	[%rd23+4], %f20;
	add.s32 	%r46, %r46, 2;
	setp.lt.s32 	%p4, %r46, %r20;
	@%p4 bra 	$L__BB3_15;
	bra.uni 	$L__BB3_11;

}
	// .globl	_Z6dwt3dyPfS_iiii
.visible .entry _Z6dwt3dyPfS_iiii(
	.param .u64 .ptr .align 1 _Z6dwt3dyPfS_iiii_param_0,
	.param .u64 .ptr .align 1 _Z6dwt3dyPfS_iiii_param_1,
	.param .u32 _Z6dwt3dyPfS_iiii_param_2,
	.param .u32 _Z6dwt3dyPfS_iiii_param_3,
	.param .u32 _Z6dwt3dyPfS_iiii_param_4,
	.param .u32 _Z6dwt3dyPfS_iiii_param_5
)
{
	.reg .pred 	%p<13>;
	.reg .b32 	%r<60>;
	.reg .b32 	%f<43>;
	.reg .b64 	%rd<51>;
	.reg .b64 	%fd<73>;

	ld.param.u64 	%rd7, [_Z6dwt3dyPfS_iiii_param_0];
	ld.param.u64 	%rd8, [_Z6dwt3dyPfS_iiii_param_1];
	ld.param.u32 	%r30, [_Z6dwt3dyPfS_iiii_param_2];
	ld.param.u32 	%r51, [_Z6dwt3dyPfS_iiii_param_3];
	ld.param.u32 	%r32, [_Z6dwt3dyPfS_iiii_param_5];
	cvta.to.global.u64 	%rd1, %rd7;
	cvta.to.global.u64 	%rd2, %rd8;
	setp.lt.s32 	%p1, %r51, 4;
	@%p1 bra 	$L__BB4_10;
	mov.u32 	%r33, %ctaid.x;
	mov.u32 	%r34, %tid.x;
	shr.u32 	%r35, %r51, 14;
	max.u32 	%r56, %r35, 4;
	shl.b32 	%r36, %r33, 8;
	add.s32 	%r37, %r36, %r34;
	rem.s32 	%r38, %r37, %r30;
	sub.s32 	%r39, %r37, %r38;
	mad.lo.s32 	%r2, %r39, %r51, %r38;
	setp.gt.s32 	%p2, %r32, -1;
	@%p2 bra 	$L__BB4_11;
	mul.wide.s32 	%rd9, %r2, 4;
	add.s64 	%rd3, %rd1, %rd9;
	mul.wide.s32 	%rd4, %r30, 4;
	shl.b32 	%r3, %r30, 1;
	add.s64 	%rd12, %rd2, %rd9;
	add.s64 	%rd17, %rd3, %rd4;
$L__BB4_3:
	shr.s32 	%r19, %r56, 1;
	add.s32 	%r40, %r19, -1;
	mul.lo.s32 	%r41, %r40, %r30;
	mul.wide.s32 	%rd10, %r41, 4;
	add.s64 	%rd13, %rd12, %rd10;
	ld.global.f32 	%f1, [%rd13];
	cvt.f64.f32 	%fd1, %f1;
	add.s32 	%r42, %r56, -1;
	mul.lo.s32 	%r43, %r42, %r30;
	add.s32 	%r20, %r43, %r2;
	mul.wide.s32 	%rd14, %r43, 4;
	add.s64 	%rd15, %rd12, %rd14;
	ld.global.f32 	%f2, [%rd15];
	cvt.f64.f32 	%fd2, %f2;
	mul.f64 	%fd3, %fd2, 0d3FEAC4BDD6E3FD71;
	fma.rn.f64 	%fd4, %fd1, 0d3FCCB0BF0B6B7109, %fd3;
	ld.global.f32 	%f3, [%rd12];
	cvt.f64.f32 	%fd5, %f3;
	fma.rn.f64 	%fd6, %fd5, 0d3FDEE8DD4748BF14, %fd4;
	add.s64 	%rd16, %rd13, %rd4;
	ld.global.f32 	%f4, [%rd16];
	cvt.f64.f32 	%fd7, %f4;
	fma.rn.f64 	%fd8, %fd7, 0dBFC0907DC1930691, %fd6;
	cvt.rn.f32.f64 	%f5, %fd8;
	st.global.f32 	[%rd3], %f5;
	ld.global.f32 	%f6, [%rd13];
	cvt.f64.f32 	%fd9, %f6;
	mul.f64 	%fd10, %fd9, 0dBFC0907DC1930691;
	ld.global.f32 	%f7, [%rd15];
	cvt.f64.f32 	%fd11, %f7;
	mul.f64 	%fd12, %fd11, 0d3FDEE8DD4748BF14;
	sub.f64 	%fd13, %fd10, %fd12;
	ld.global.f32 	%f8, [%rd12];
	cvt.f64.f32 	%fd14, %f8;
	fma.rn.f64 	%fd15, %fd14, 0d3FEAC4BDD6E3FD71, %fd13;
	ld.global.f32 	%f9, [%rd16];
	cvt.f64.f32 	%fd16, %f9;
	mul.f64 	%fd17, %fd16, 0d3FCCB0BF0B6B7109;
	sub.f64 	%fd18, %fd15, %fd17;
	cvt.rn.f32.f64 	%f10, %fd18;
	st.global.f32 	[%rd17], %f10;
	setp.lt.s32 	%p3, %r43, 1;
	@%p3 bra 	$L__BB4_6;
	mul.lo.s32 	%r21, %r19, %r30;
	mov.u32 	%r57, %r2;
	mov.u32 	%r58, %r2;
$L__BB4_5:
	add.s32 	%r57, %r57, %r3;
	mul.wide.s32 	%rd18, %r58, 4;
	add.s64 	%rd19, %rd2, %rd18;
	ld.global.f32 	%f11, [%rd19];
	cvt.f64.f32 	%fd19, %f11;
	mul.wide.s32 	%rd20, %r21, 4;
	add.s64 	%rd21, %rd19, %rd20;
	ld.global.f32 	%f12, [%rd21];
	cvt.f64.f32 	%fd20, %f12;
	mul.f64 	%fd21, %fd20, 0d3FEAC4BDD6E3FD71;
	fma.rn.f64 	%fd22, %fd19, 0d3FDEE8DD4748BF14, %fd21;
	add.s32 	%r58, %r58, %r30;
	add.s64 	%rd22, %rd19, %rd4;
	ld.global.f32 	%f13, [%rd22];
	cvt.f64.f32 	%fd23, %f13;
	fma.rn.f64 	%fd24, %fd23, 0d3FCCB0BF0B6B7109, %fd22;
	add.s64 	%rd23, %rd22, %rd20;
	ld.global.f32 	%f14, [%rd23];
	cvt.f64.f32 	%fd25, %f14;
	fma.rn.f64 	%fd26, %fd25, 0dBFC0907DC1930691, %fd24;
	cvt.rn.f32.f64 	%f15, %fd26;
	mul.wide.s32 	%rd24, %r57, 4;
	add.s64 	%rd25, %rd1, %rd24;
	st.global.f32 	[%rd25], %f15;
	ld.global.f32 	%f16, [%rd19];
	cvt.f64.f32 	%fd27, %f16;
	mul.f64 	%fd28, %fd27, 0dBFC0907DC1930691;
	ld.global.f32 	%f17, [%rd21];
	cvt.f64.f32 	%fd29, %f17;
	mul.f64 	%fd30, %fd29, 0d3FCCB0BF0B6B7109;
	sub.f64 	%fd31, %fd28, %fd30;
	ld.global.f32 	%f18, [%rd22];
	cvt.f64.f32 	%fd32, %f18;
	fma.rn.f64 	%fd33, %fd32, 0d3FEAC4BDD6E3FD71, %fd31;
	ld.global.f32 	%f19, [%rd23];
	cvt.f64.f32 	%fd34, %f19;
	mul.f64 	%fd35, %fd34, 0d3FDEE8DD4748BF14;
	sub.f64 	%fd36, %fd33, %fd35;
	cvt.rn.f32.f64 	%f20, %fd36;
	add.s64 	%rd26, %rd25, %rd4;
	st.global.f32 	[%rd26], %f20;
	setp.lt.s32 	%p4, %r58, %r20;
	@%p4 bra 	$L__BB4_5;
$L__BB4_6:
	mul.lo.s32 	%r44, %r56, %r30;
	setp.lt.s32 	%p5, %r44, 1;
	@%p5 bra 	$L__BB4_9;
	add.s32 	%r22, %r20, %r30;
	mov.u32 	%r59, %r2;
$L__BB4_8:
	mul.wide.s32 	%rd27, %r59, 4;
	add.s64 	%rd28, %rd1, %rd27;
	ld.global.f32 	%f21, [%rd28];
	add.s64 	%rd29, %rd2, %rd27;
	st.global.f32 	[%rd29], %f21;
	add.s32 	%r59, %r59, %r30;
	setp.lt.s32 	%p6, %r59, %r22;
	@%p6 bra 	$L__BB4_8;
$L__BB4_9:
	shl.b32 	%r56, %r56, 1;
	setp.le.s32 	%p7, %r56, %r51;
	@%p7 bra 	$L__BB4_3;
$L__BB4_10:
	ret;
$L__BB4_11:
	mul.wide.s32 	%rd30, %r2, 4;
	add.s64 	%rd5, %rd2, %rd30;
	mul.wide.s32 	%rd6, %r30, 4;
	bra.uni 	$L__BB4_13;
$L__BB4_12:
	setp.lt.u32 	%p12, %r51, %r56;
	@%p12 bra 	$L__BB4_10;
$L__BB4_13:
	mov.u32 	%r4, %r51;
	shr.u32 	%r51, %r4, 1;
	add.s32 	%r45, %r4, -3;
	mul.lo.s32 	%r6, %r45, %r30;
	add.s32 	%r7, %r6, %r2;
	setp.lt.s32 	%p8, %r6, 1;
	mov.u32 	%r54, %r2;
	@%p8 bra 	$L__BB4_16;
	mul.lo.s32 	%r8, %r51, %r30;
	mul.wide.s32 	%rd38, %r8, 4;
	mov.u32 	%r52, %r2;
	mov.u32 	%r54, %r2;
$L__BB4_15:
	mul.wide.s32 	%rd31, %r52, 4;
	add.s64 	%rd32, %rd2, %rd31;
	ld.global.f32 	%f22, [%rd32];
	cvt.f64.f32 	%fd37, %f22;
	add.s64 	%rd33, %rd32, %rd6;
	ld.global.f32 	%f23, [%rd33];
	cvt.f64.f32 	%fd38, %f23;
	mul.f64 	%fd39, %fd38, 0d3FEAC4BDD6E3FD71;
	fma.rn.f64 	%fd40, %fd37, 0d3FDEE8DD4748BF14, %fd39;
	shl.b32 	%r46, %r30, 1;
	add.s32 	%r52, %r52, %r46;
	add.s64 	%rd34, %rd33, %rd6;
	ld.global.f32 	%f24, [%rd34];
	cvt.f64.f32 	%fd41, %f24;
	fma.rn.f64 	%fd42, %fd41, 0d3FCCB0BF0B6B7109, %fd40;
	add.s64 	%rd35, %rd34, %rd6;
	ld.global.f32 	%f25, [%rd35];
	cvt.f64.f32 	%fd43, %f25;
	fma.rn.f64 	%fd44, %fd43, 0dBFC0907DC1930691, %fd42;
	cvt.rn.f32.f64 	%f26, %fd44;
	mul.wide.s32 	%rd36, %r54, 4;
	add.s64 	%rd37, %rd1, %rd36;
	st.global.f32 	[%rd37], %f26;
	ld.global.f32 	%f27, [%rd32];
	cvt.f64.f32 	%fd45, %f27;
	mul.f64 	%fd46, %fd45, 0dBFC0907DC1930691;
	ld.global.f32 	%f28, [%rd33];
	cvt.f64.f32 	%fd47, %f28;
	mul.f64 	%fd48, %fd47, 0d3FCCB0BF0B6B7109;
	sub.f64 	%fd49, %fd46, %fd48;
	ld.global.f32 	%f29, [%rd34];
	cvt.f64.f32 	%fd50, %f29;
	fma.rn.f64 	%fd51, %fd50, 0d3FEAC4BDD6E3FD71, %fd49;
	ld.global.f32 	%f30, [%rd35];
	cvt.f64.f32 	%fd52, %f30;
	mul.f64 	%fd53, %fd52, 0d3FDEE8DD4748BF14;
	sub.f64 	%fd54, %fd51, %fd53;
	cvt.rn.f32.f64 	%f31, %fd54;
	add.s64 	%rd39, %rd37, %rd38;
	st.global.f32 	[%rd39], %f31;
	add.s32 	%r54, %r54, %r30;
	setp.lt.s32 	%p9, %r52, %r7;
	@%p9 bra 	$L__BB4_15;
$L__BB4_16:
	mul.wide.s32 	%rd40, %r6, 4;
	add.s64 	%rd41, %rd5, %rd6;
	add.s64 	%rd42, %rd41, %rd40;
	ld.global.f32 	%f32, [%rd42];
	cvt.f64.f32 	%fd55, %f32;
	shl.b32 	%r47, %r30, 1;
	add.s32 	%r48, %r6, %r47;
	add.s32 	%r14, %r7, %r47;
	add.s64 	%rd43, %rd42, %rd6;
	ld.global.f32 	%f33, [%rd43];
	cvt.f64.f32 	%fd56, %f33;
	mul.f64 	%fd57, %fd56, 0d3FEAC4BDD6E3FD71;
	fma.rn.f64 	%fd58, %fd55, 0d3FDEE8DD4748BF14, %fd57;
	ld.global.f32 	%f34, [%rd5];
	cvt.f64.f32 	%fd59, %f34;
	fma.rn.f64 	%fd60, %fd59, 0d3FCCB0BF0B6B7109, %fd58;
	ld.global.f32 	%f35, [%rd41];
	cvt.f64.f32 	%fd61, %f35;
	fma.rn.f64 	%fd62, %fd61, 0dBFC0907DC1930691, %fd60;
	cvt.rn.f32.f64 	%f36, %fd62;
	mul.wide.s32 	%rd44, %r54, 4;
	add.s64 	%rd45, %rd1, %rd44;
	st.global.f32 	[%rd45], %f36;
	ld.global.f32 	%f37, [%rd42];
	cvt.f64.f32 	%fd63, %f37;
	mul.f64 	%fd64, %fd63, 0dBFC0907DC1930691;
	ld.global.f32 	%f38, [%rd43];
	cvt.f64.f32 	%fd65, %f38;
	mul.f64 	%fd66, %fd65, 0d3FCCB0BF0B6B7109;
	sub.f64 	%fd67, %fd64, %fd66;
	ld.global.f32 	%f39, [%rd5];
	cvt.f64.f32 	%fd68, %f39;
	fma.rn.f64 	%fd69, %fd68, 0d3FEAC4BDD6E3FD71, %fd67;
	ld.global.f32 	%f40, [%rd41];
	cvt.f64.f32 	%fd70, %f40;
	mul.f64 	%fd71, %fd70, 0d3FDEE8DD4748BF14;
	sub.f64 	%fd72, %fd69, %fd71;
	cvt.rn.f32.f64 	%f41, %fd72;
	mul.lo.s32 	%r49, %r51, %r30;
	mul.wide.s32 	%rd46, %r49, 4;
	add.s64 	%rd47, %rd45, %rd46;
	st.global.f32 	[%rd47], %f41;
	add.s32 	%r50, %r48, %r30;
	setp.lt.s32 	%p10, %r50, 1;
	@%p10 bra 	$L__BB4_12;
	add.s32 	%r15, %r14, %r30;
	mov.u32 	%r55, %r2;
$L__BB4_18:
	mul.wide.s32 	%rd48, %r55, 4;
	add.s64 	%rd49, %rd2, %rd48;
	add.s64 	%rd50, %rd1, %rd48;
	ld.global.f32 	%f42, [%rd50];
	st.global.f32 	[%rd49], %f42;
	add.s32 	%r55, %r55, %r30;
	setp.lt.s32 	%p11, %r55, %r15;
	@%p11 bra 	$L__BB4_18;
	bra.uni 	$L__BB4_12;

}
	// .globl	_Z6dwt3dzPfS_iiii
.visible .entry _Z6dwt3dzPfS_iiii(
	.param .u64 .ptr .align 1 _Z6dwt3dzPfS_iiii_param_0,
	.param .u64 .ptr .align 1 _Z6dwt3dzPfS_iiii_param_1,
	.param .u32 _Z6dwt3dzPfS_iiii_param_2,
	.param .u32 _Z6dwt3dzPfS_iiii_param_3,
	.param .u32 _Z6dwt3dzPfS_iiii_param_4,
	.param .u32 _Z6dwt3dzPfS_iiii_param_5
)
{
	.reg .pred 	%p<13>;
	.reg .b32 	%r<61>;
	.reg .b32 	%f<43>;
	.reg .b64 	%rd<53>;
	.reg .b64 	%fd<73>;

	ld.param.u64 	%rd7, [_Z6dwt3dzPfS_iiii_param_0];
	ld.param.u64 	%rd8, [_Z6dwt3dzPfS_iiii_param_1];
	ld.param.u32 	%r31, [_Z6dwt3dzPfS_iiii_param_2];
	ld.param.u32 	%r32, [_Z6dwt3dzPfS_iiii_param_3];
	ld.param.u32 	%r52, [_Z6dwt3dzPfS_iiii_param_4];
	ld.param.u32 	%r34, [_Z6dwt3dzPfS_iiii_param_5];
	cvta.to.global.u64 	%rd1, %rd7;
	cvta.to.global.u64 	%rd2, %rd8;
	setp.lt.s32 	%p1, %r52, 4;
	@%p1 bra 	$L__BB5_10;
	mov.u32 	%r35, %ctaid.x;
	mov.u32 	%r36, %tid.x;
	shl.b32 	%r37, %r35, 8;
	add.s32 	%r1, %r37, %r36;
	mul.lo.s32 	%r2, %r32, %r31;
	setp.gt.s32 	%p2, %r34, -1;
	@%p2 bra 	$L__BB5_11;
	add.s32 	%r39, %r2, %r1;
	mul.wide.s32 	%rd9, %r39, 4;
	add.s64 	%rd3, %rd1, %rd9;
	shl.b32 	%r3, %r2, 1;
	mov.b32 	%r57, 4;
	mul.wide.u32 	%rd14, %r1, 4;
	add.s64 	%rd15, %rd2, %rd14;
	mul.wide.s32 	%rd6, %r2, 4;
	add.s64 	%rd17, %rd1, %rd14;
$L__BB5_3:
	shr.s32 	%r19, %r57, 1;
	add.s32 	%r40, %r19, -1;
	mad.lo.s32 	%r41, %r40, %r2, %r1;
	mul.wide.s32 	%rd10, %r41, 4;
	add.s64 	%rd11, %rd2, %rd10;
	ld.global.f32 	%f1, [%rd11];
	cvt.f64.f32 	%fd1, %f1;
	add.s32 	%r42, %r57, -1;
	mul.lo.s32 	%r43, %r42, %r2;
	add.s32 	%r20, %r43, %r1;
	mul.wide.s32 	%rd12, %r20, 4;
	add.s64 	%rd13, %rd2, %rd12;
	ld.global.f32 	%f2, [%rd13];
	cvt.f64.f32 	%fd2, %f2;
	mul.f64 	%fd3, %fd2, 0d3FEAC4BDD6E3FD71;
	fma.rn.f64 	%fd4, %fd1, 0d3FCCB0BF0B6B7109, %fd3;
	ld.global.f32 	%f3, [%rd15];
	cvt.f64.f32 	%fd5, %f3;
	fma.rn.f64 	%fd6, %fd5, 0d3FDEE8DD4748BF14, %fd4;
	add.s64 	%rd16, %rd11, %rd6;
	ld.global.f32 	%f4, [%rd16];
	cvt.f64.f32 	%fd7, %f4;
	fma.rn.f64 	%fd8, %fd7, 0dBFC0907DC1930691, %fd6;
	cvt.rn.f32.f64 	%f5, %fd8;
	st.global.f32 	[%rd17], %f5;
	ld.global.f32 	%f6, [%rd11];
	cvt.f64.f32 	%fd9, %f6;
	mul.f64 	%fd10, %fd9, 0dBFC0907DC1930691;
	ld.global.f32 	%f7, [%rd13];
	cvt.f64.f32 	%fd11, %f7;
	mul.f64 	%fd12, %fd11, 0d3FDEE8DD4748BF14;
	sub.f64 	%fd13, %fd10, %fd12;
	ld.global.f32 	%f8, [%rd15];
	cvt.f64.f32 	%fd14, %f8;
	fma.rn.f64 	%fd15, %fd14, 0d3FEAC4BDD6E3FD71, %fd13;
	ld.global.f32 	%f9, [%rd16];
	cvt.f64.f32 	%fd16, %f9;
	mul.f64 	%fd17, %fd16, 0d3FCCB0BF0B6B7109;
	sub.f64 	%fd18, %fd15, %fd17;
	cvt.rn.f32.f64 	%f10, %fd18;
	st.global.f32 	[%rd3], %f10;
	setp.ge.s32 	%p3, %r3, %r43;
	@%p3 bra 	$L__BB5_6;
	add.s32 	%r44, %r2, %r1;
	add.s32 	%r58, %r44, %r2;
	mul.lo.s32 	%r22, %r19, %r2;
	mov.u32 	%r59, %r1;
$L__BB5_5:
	mul.wide.s32 	%rd18, %r59, 4;
	add.s64 	%rd19, %rd2, %rd18;
	ld.global.f32 	%f11, [%rd19];
	cvt.f64.f32 	%fd19, %f11;
	mul.wide.s32 	%rd20, %r22, 4;
	add.s64 	%rd21, %rd19, %rd20;
	ld.global.f32 	%f12, [%rd21];
	cvt.f64.f32 	%fd20, %f12;
	mul.f64 	%fd21, %fd20, 0d3FEAC4BDD6E3FD71;
	fma.rn.f64 	%fd22, %fd19, 0d3FDEE8DD4748BF14, %fd21;
	add.s32 	%r59, %r59, %r2;
	add.s64 	%rd22, %rd19, %rd6;
	ld.global.f32 	%f13, [%rd22];
	cvt.f64.f32 	%fd23, %f13;
	fma.rn.f64 	%fd24, %fd23, 0d3FCCB0BF0B6B7109, %fd22;
	add.s64 	%rd23, %rd22, %rd20;
	ld.global.f32 	%f14, [%rd23];
	cvt.f64.f32 	%fd25, %f14;
	fma.rn.f64 	%fd26, %fd25, 0dBFC0907DC1930691, %fd24;
	cvt.rn.f32.f64 	%f15, %fd26;
	mul.wide.s32 	%rd24, %r58, 4;
	add.s64 	%rd25, %rd1, %rd24;
	st.global.f32 	[%rd25], %f15;
	ld.global.f32 	%f16, [%rd19];
	cvt.f64.f32 	%fd27, %f16;
	mul.f64 	%fd28, %fd27, 0dBFC0907DC1930691;
	ld.global.f32 	%f17, [%rd21];
	cvt.f64.f32 	%fd29, %f17;
	mul.f64 	%fd30, %fd29, 0d3FCCB0BF0B6B7109;
	sub.f64 	%fd31, %fd28, %fd30;
	ld.global.f32 	%f18, [%rd22];
	cvt.f64.f32 	%fd32, %f18;
	fma.rn.f64 	%fd33, %fd32, 0d3FEAC4BDD6E3FD71, %fd31;
	ld.global.f32 	%f19, [%rd23];
	cvt.f64.f32 	%fd34, %f19;
	mul.f64 	%fd35, %fd34, 0d3FDEE8DD4748BF14;
	sub.f64 	%fd36, %fd33, %fd35;
	cvt.rn.f32.f64 	%f20, %fd36;
	add.s64 	%rd26, %rd25, %rd6;
	st.global.f32 	[%rd26], %f20;
	add.s32 	%r58, %r58, %r3;
	setp.lt.s32 	%p4, %r58, %r20;
	@%p4 bra 	$L__BB5_5;
$L__BB5_6:
	mul.lo.s32 	%r45, %r57, %r2;
	setp.lt.s32 	%p5, %r45, 1;
	@%p5 bra 	$L__BB5_9;
	add.s32 	%r23, %r20, %r2;
	mov.u32 	%r60, %r1;
$L__BB5_8:
	mul.wide.s32 	%rd27, %r60, 4;
	add.s64 	%rd28, %rd1, %rd27;
	ld.global.f32 	%f21, [%rd28];
	add.s64 	%rd29, %rd2, %rd27;
	st.global.f32 	[%rd29], %f21;
	add.s32 	%r60, %r60, %r2;
	setp.lt.s32 	%p6, %r60, %r23;
	@%p6 bra 	$L__BB5_8;
$L__BB5_9:
	shl.b32 	%r57, %r57, 1;
	setp.le.s32 	%p7, %r57, %r52;
	@%p7 bra 	$L__BB5_3;
$L__BB5_10:
	ret;
$L__BB5_11:
	mul.wide.u32 	%rd30, %r1, 4;
	add.s64 	%rd4, %rd2, %rd30;
	mul.wide.s32 	%rd31, %r2, 4;
	add.s64 	%rd5, %rd4, %rd31;
	bra.uni 	$L__BB5_13;
$L__BB5_12:
	setp.lt.u32 	%p12, %r4, 8;
	@%p12 bra 	$L__BB5_10;
$L__BB5_13:
	mov.u32 	%r4, %r52;
	shr.u32 	%r52, %r4, 1;
	add.s32 	%r46, %r4, -3;
	mul.lo.s32 	%r6, %r46, %r2;
	add.s32 	%r7, %r6, %r1;
	setp.lt.s32 	%p8, %r6, 1;
	mov.u32 	%r55, %r1;
	@%p8 bra 	$L__BB5_16;
	mul.lo.s32 	%r8, %r52, %r2;
	mul.wide.s32 	%rd40, %r8, 4;
	mov.u32 	%r53, %r1;
	mov.u32 	%r55, %r1;
$L__BB5_15:
	mul.wide.s32 	%rd32, %r53, 4;
	add.s64 	%rd33, %rd2, %rd32;
	ld.global.f32 	%f22, [%rd33];
	cvt.f64.f32 	%fd37, %f22;
	add.s64 	%rd35, %rd33, %rd31;
	ld.global.f32 	%f23, [%rd35];
	cvt.f64.f32 	%fd38, %f23;
	mul.f64 	%fd39, %fd38, 0d3FEAC4BDD6E3FD71;
	fma.rn.f64 	%fd40, %fd37, 0d3FDEE8DD4748BF14, %fd39;
	shl.b32 	%r47, %r2, 1;
	add.s32 	%r53, %r53, %r47;
	add.s64 	%rd36, %rd35, %rd31;
	ld.global.f32 	%f24, [%rd36];
	cvt.f64.f32 	%fd41, %f24;
	fma.rn.f64 	%fd42, %fd41, 0d3FCCB0BF0B6B7109, %fd40;
	add.s64 	%rd37, %rd36, %rd31;
	ld.global.f32 	%f25, [%rd37];
	cvt.f64.f32 	%fd43, %f25;
	fma.rn.f64 	%fd44, %fd43, 0dBFC0907DC1930691, %fd42;
	cvt.rn.f32.f64 	%f26, %fd44;
	mul.wide.s32 	%rd38, %r55, 4;
	add.s64 	%rd39, %rd1, %rd38;
	st.global.f32 	[%rd39], %f26;
	ld.global.f32 	%f27, [%rd33];
	cvt.f64.f32 	%fd45, %f27;
	mul.f64 	%fd46, %fd45, 0dBFC0907DC1930691;
	ld.global.f32 	%f28, [%rd35];
	cvt.f64.f32 	%fd47, %f28;
	mul.f64 	%fd48, %fd47, 0d3FCCB0BF0B6B7109;
	sub.f64 	%fd49, %fd46, %fd48;
	ld.global.f32 	%f29, [%rd36];
	cvt.f64.f32 	%fd50, %f29;
	fma.rn.f64 	%fd51, %fd50, 0d3FEAC4BDD6E3FD71, %fd49;
	ld.global.f32 	%f30, [%rd37];
	cvt.f64.f32 	%fd52, %f30;
	mul.f64 	%fd53, %fd52, 0d3FDEE8DD4748BF14;
	sub.f64 	%fd54, %fd51, %fd53;
	cvt.rn.f32.f64 	%f31, %fd54;
	add.s64 	%rd41, %rd39, %rd40;
	st.global.f32 	[%rd41], %f31;
	add.s32 	%r55, %r55, %r2;
	setp.lt.s32 	%p9, %r53, %r7;
	@%p9 bra 	$L__BB5_15;
$L__BB5_16:
	mul.wide.s32 	%rd42, %r6, 4;
	add.s64 	%rd43, %rd5, %rd42;
	ld.global.f32 	%f32, [%rd43];
	cvt.f64.f32 	%fd55, %f32;
	shl.b32 	%r48, %r2, 1;
	add.s32 	%r49, %r6, %r48;
	add.s32 	%r14, %r7, %r48;
	mul.wide.s32 	%rd44, %r2, 4;
	add.s64 	%rd45, %rd43, %rd44;
	ld.global.f32 	%f33, [%rd45];
	cvt.f64.f32 	%fd56, %f33;
	mul.f64 	%fd57, %fd56, 0d3FEAC4BDD6E3FD71;
	fma.rn.f64 	%fd58, %fd55, 0d3FDEE8DD4748BF14, %fd57;
	ld.global.f32 	%f34, [%rd4];
	cvt.f64.f32 	%fd59, %f34;
	fma.rn.f64 	%fd60, %fd59, 0d3FCCB0BF0B6B7109, %fd58;
	ld.global.f32 	%f35, [%rd5];
	cvt.f64.f32 	%fd61, %f35;
	fma.rn.f64 	%fd62, %fd61, 0dBFC0907DC1930691, %fd60;
	cvt.rn.f32.f64 	%f36, %fd62;
	mul.wide.s32 	%rd46, %r55, 4;
	add.s64 	%rd47, %rd1, %rd46;
	st.global.f32 	[%rd47], %f36;
	ld.global.f32 	%f37, [%rd43];
	cvt.f64.f32 	%fd63, %f37;
	mul.f64 	%fd64, %fd63, 0dBFC0907DC1930691;
	ld.global.f32 	%f38, [%rd45];
	cvt.f64.f32 	%fd65, %f38;
	mul.f64 	%fd66, %fd65, 0d3FCCB0BF0B6B7109;
	sub.f64 	%fd67, %fd64, %fd66;
	ld.global.f32 	%f39, [%rd4];
	cvt.f64.f32 	%fd68, %f39;
	fma.rn.f64 	%fd69, %fd68, 0d3FEAC4BDD6E3FD71, %fd67;
	ld.global.f32 	%f40, [%rd5];
	cvt.f64.f32 	%fd70, %f40;
	mul.f64 	%fd71, %fd70, 0d3FDEE8DD4748BF14;
	sub.f64 	%fd72, %fd69, %fd71;
	cvt.rn.f32.f64 	%f41, %fd72;
	mul.lo.s32 	%r50, %r52, %r2;
	mul.wide.s32 	%rd48, %r50, 4;
	add.s64 	%rd49, %rd47, %rd48;
	st.global.f32 	[%rd49], %f41;
	add.s32 	%r51, %r49, %r2;
	setp.lt.s32 	%p10, %r51, 1;
	@%p10 bra 	$L__BB5_12;
	add.s32 	%r15, %r14, %r2;
	mov.u32 	%r56, %r1;
$L__BB5_18:
	mul.wide.s32 	%rd50, %r56, 4;
	add.s64 	%rd51, %rd2, %rd50;
	add.s64 	%rd52, %rd1, %rd50;
	ld.global.f32 	%f42, [%rd52];
	st.global.f32 	[%rd51], %f42;
	add.s32 	%r56, %r56, %r2;
	setp.lt.s32 	%p11, %r56, %r15;
	@%p11 bra 	$L__BB5_18;
	bra.uni 	$L__BB5_12;

}
	// .globl	_Z12calErrKernelPfS_S_
.visible .entry _Z12calErrKernelPfS_S_(
	.param .u64 .ptr .align 1 _Z12calErrKernelPfS_S__param_0,
	.param .u64 .ptr .align 1 _Z12calErrKernelPfS_S__param_1,
	.param .u64 .ptr .align 1 _Z12calErrKernelPfS_S__param_2
)
{
	.reg .b32 	%r<2>;
	.reg .b32 	%f<4>;
	.reg .b64 	%rd<11>;

	ld.param.u64 	%rd1, [_Z12calErrKernelPfS_S__param_0];
	ld.param.u64 	%rd2, [_Z12calErrKernelPfS_S__param_1];
	ld.param.u64 	%rd3, [_Z12calErrKernelPfS_S__param_2];
	cvta.to.global.u64 	%rd4, %rd1;
	cvta.to.global.u64 	%rd5, %rd3;
	cvta.to.global.u64 	%rd6, %rd2;
	mov.u32 	%r1, %tid.x;
	mul.wide.u32 	%rd7, %r1, 4;
	add.s64 	%rd8, %rd6, %rd7;
	ld.global.f32 	%f1, [%rd8];
	add.s64 	%rd9, %rd5, %rd7;
	ld.global.f32 	%f2, [%rd9];
	sub.f32 	%f3, %f1, %f2;
	add.s64 	%rd10, %rd4, %rd7;
	st.global.f32 	[%rd10], %f3;
	ret;

}
	// .globl	_Z15transpose_NaivePfPKfiiii
.visible .entry _Z15transpose_NaivePfPKfiiii(
	.param .u64 .ptr .align 1 _Z15transpose_NaivePfPKfiiii_param_0,
	.param .u64 .ptr .align 1 _Z15transpose_NaivePfPKfiiii_param_1,
	.param .u32 _Z15transpose_NaivePfPKfiiii_param_2,
	.param .u32 _Z15transpose_NaivePfPKfiiii_param_3,
	.param .u32 _Z15transpose_NaivePfPKfiiii_param_4,
	.param .u32 _Z15transpose_NaivePfPKfiiii_param_5
)
{
	.reg .pred 	%p<6>;
	.reg .b32 	%r<26>;
	.reg .b32 	%f<2>;
	.reg .b64 	%rd<9>;

	ld.param.u64 	%rd1, [_Z15transpose_NaivePfPKfiiii_param_0];
	ld.param.u64 	%rd2, [_Z15transpose_NaivePfPKfiiii_param_1];
	ld.param.u32 	%r8, [_Z15transpose_NaivePfPKfiiii_param_2];
	ld.param.u32 	%r10, [_Z15transpose_NaivePfPKfiiii_param_3];
	ld.param.u32 	%r11, [_Z15transpose_NaivePfPKfiiii_param_4];
	ld.param.u32 	%r12, [_Z15transpose_NaivePfPKfiiii_param_5];
	mov.u32 	%r13, %ctaid.x;
	shl.b32 	%r1, %r13, 4;
	mov.u32 	%r2, %tid.x;
	add.s32 	%r3, %r1, %r2;
	mov.u32 	%r14, %ctaid.y;
	div.u32 	%r7, %r14, %r12;
	mul.lo.s32 	%r15, %r7, %r12;
	sub.s32 	%r16, %r14, %r15;
	shl.b32 	%r4, %r16, 4;
	mov.u32 	%r5, %tid.y;
	add.s32 	%r17, %r4, %r5;
	setp.ge.u32 	%p1, %r3, %r8;
	setp.ge.u32 	%p2, %r17, %r10;
	or.pred  	%p3, %p1, %p2;
	setp.ge.u32 	%p4, %r7, %r11;
	or.pred  	%p5, %p4, %p3;
	@%p5 bra 	$L__BB7_2;
	cvta.to.global.u64 	%rd3, %rd2;
	cvta.to.global.u64 	%rd4, %rd1;
	mul.lo.s32 	%r18, %r10, %r8;
	mul.lo.s32 	%r19, %r18, %r7;
	add.s32 	%r20, %r19, %r3;
	mad.lo.s32 	%r21, %r17, %r8, %r20;
	add.s32 	%r22, %r1, %r5;
	mad.lo.s32 	%r23, %r10, %r22, %r2;
	add.s32 	%r24, %r23, %r4;
	add.s32 	%r25, %r24, %r19;
	mul.wide.u32 	%rd5, %r21, 4;
	add.s64 	%rd6, %rd3, %rd5;
	ld.global.f32 	%f1, [%rd6];
	mul.wide.u32 	%rd7, %r25, 4;
	add.s64 	%rd8, %rd4, %rd7;
	st.global.f32 	[%rd8], %f1;
$L__BB7_2:
	ret;

}
	// .globl	_Z16transpose_kernelPfPKfiiii
.visible .entry _Z16transpose_kernelPfPKfiiii(
	.param .u64 .ptr .align 1 _Z16transpose_kernelPfPKfiiii_param_0,
	.param .u64 .ptr .align 1 _Z16transpose_kernelPfPKfiiii_param_1,
	.param .u32 _Z16transpose_kernelPfPKfiiii_param_2,
	.param .u32 _Z16transpose_kernelPfPKfiiii_param_3,
	.param .u32 _Z16transpose_kernelPfPKfiiii_param_4,
	.param .u32 _Z16transpose_kernelPfPKfiiii_param_5
)
{
	.reg .pred 	%p<11>;
	.reg .b32 	%r<34>;
	.reg .b32 	%f<3>;
	.reg .b64 	%rd<9>;
	// demoted variable
	.shared .align 4 .b8 _ZZ16transpose_kernelPfPKfiiiiE5block[1088];
	ld.param.u64 	%rd1, [_Z16transpose_kernelPfPKfiiii_param_0];
	ld.param.u64 	%rd2, [_Z16transpose_kernelPfPKfiiii_param_1];
	ld.param.u32 	%r11, [_Z16transpose_kernelPfPKfiiii_param_2];
	ld.param.u32 	%r14, [_Z16transpose_kernelPfPKfiiii_param_3];
	ld.param.u32 	%r13, [_Z16transpose_kernelPfPKfiiii_param_4];
	ld.param.u32 	%r15, [_Z16transpose_kernelPfPKfiiii_param_5];
	mov.u32 	%r16, %ctaid.x;
	shl.b32 	%r1, %r16, 4;
	mov.u32 	%r2, %tid.x;
	add.s32 	%r3, %r1, %r2;
	mov.u32 	%r17, %ctaid.y;
	div.u32 	%r7, %r17, %r15;
	mul.lo.s32 	%r18, %r7, %r15;
	sub.s32 	%r19, %r17, %r18;
	shl.b32 	%r4, %r19, 4;
	mov.u32 	%r5, %tid.y;
	add.s32 	%r20, %r4, %r5;
	mul.lo.s32 	%r8, %r14, %r11;
	setp.ge.u32 	%p1, %r3, %r11;
	setp.ge.u32 	%p2, %r20, %r14;
	or.pred  	%p3, %p1, %p2;
	setp.ge.u32 	%p4, %r7, %r13;
	or.pred  	%p5, %p4, %p3;
	@%p5 bra 	$L__BB8_2;
	cvta.to.global.u64 	%rd3, %rd2;
	mad.lo.s32 	%r21, %r7, %r8, %r3;
	mad.lo.s32 	%r22, %r20, %r11, %r21;
	mul.wide.u32 	%rd4, %r22, 4;
	add.s64 	%rd5, %rd3, %rd4;
	ld.global.f32 	%f1, [%rd5];
	mov.u32 	%r23, _ZZ16transpose_kernelPfPKfiiiiE5block;
	mad.lo.s32 	%r24, %r5, 68, %r23;
	shl.b32 	%r25, %r2, 2;
	add.s32 	%r26, %r24, %r25;
	st.shared.f32 	[%r26], %f1;
$L__BB8_2:
	setp.ge.u32 	%p6, %r7, %r13;
	bar.sync 	0;
	add.s32 	%r9, %r4, %r2;
	add.s32 	%r10, %r1, %r5;
	setp.ge.u32 	%p7, %r9, %r14;
	setp.ge.u32 	%p8, %r10, %r11;
	or.pred  	%p9, %p8, %p7;
	or.pred  	%p10, %p6, %p9;
	@%p10 bra 	$L__BB8_4;
	mul.lo.s32 	%r27, %r14, %r10;
	mad.lo.s32 	%r28, %r7, %r8, %r27;
	add.s32 	%r29, %r28, %r9;
	mov.u32 	%r30, _ZZ16transpose_kernelPfPKfiiiiE5block;
	mad.lo.s32 	%r31, %r2, 68, %r30;
	shl.b32 	%r32, %r5, 2;
	add.s32 	%r33, %r31, %r32;
	ld.shared.f32 	%f2, [%r33];
	cvta.to.global.u64 	%rd6, %rd1;
	mul.wide.u32 	%rd7, %r29, 4;
	add.s64 	%rd8, %rd6, %rd7;
	st.global.f32 	[%rd8], %f2;
$L__BB8_4:
	ret;

}
	// .globl	_Z18transpose_diagonalPfPKfiii
.visible .entry _Z18transpose_diagonalPfPKfiii(
	.param .u64 .ptr .align 1 _Z18transpose_diagonalPfPKfiii_param_0,
	.param .u64 .ptr .align 1 _Z18transpose_diagonalPfPKfiii_param_1,
	.param .u32 _Z18transpose_diagonalPfPKfiii_param_2,
	.param .u32 _Z18transpose_diagonalPfPKfiii_param_3,
	.param .u32 _Z18transpose_diagonalPfPKfiii_param_4
)
{
	.reg .pred 	%p<7>;
	.reg .b32 	%r<57>;
	.reg .b32 	%f<25>;
	.reg .b64 	%rd<21>;
	// demoted variable
	.shared .align 4 .b8 _ZZ18transpose_diagonalPfPKfiiiE4tile[4224];
	ld.param.u64 	%rd9, [_Z18transpose_diagonalPfPKfiii_param_0];
	ld.param.u64 	%rd10, [_Z18transpose_diagonalPfPKfiii_param_1];
	ld.param.u32 	%r12, [_Z18transpose_diagonalPfPKfiii_param_2];
	ld.param.u32 	%r13, [_Z18transpose_diagonalPfPKfiii_param_3];
	ld.param.u32 	%r14, [_Z18transpose_diagonalPfPKfiii_param_4];
	setp.ne.s32 	%p1, %r12, %r13;
	@%p1 bra 	$L__BB9_2;
	mov.u32 	%r55, %ctaid.x;
	mov.u32 	%r23, %ctaid.y;
	add.s32 	%r24, %r55, %r23;
	mov.u32 	%r25, %nctaid.x;
	rem.u32 	%r54, %r24, %r25;
	bra.uni 	$L__BB9_3;
$L__BB9_2:
	mov.u32 	%r15, %ctaid.x;
	mov.u32 	%r16, %nctaid.x;
	mov.u32 	%r17, %ctaid.y;
	mad.lo.s32 	%r18, %r16, %r17, %r15;
	mov.u32 	%r19, %nctaid.y;
	div.u32 	%r20, %r18, %r19;
	mul.lo.s32 	%r21, %r20, %r19;
	sub.s32 	%r55, %r18, %r21;
	add.s32 	%r22, %r20, %r55;
	rem.u32 	%r54, %r22, %r16;
$L__BB9_3:
	setp.lt.s32 	%p2, %r14, 1;
	@%p2 bra 	$L__BB9_9;
	shl.b32 	%r26, %r54, 5;
	shl.b32 	%r27, %r55, 5;
	mov.u32 	%r28, %tid.y;
	cvta.to.global.u64 	%rd11, %rd10;
	cvta.to.global.u64 	%rd12, %rd9;
	mov.u32 	%r29, %tid.x;
	add.s32 	%r30, %r26, %r29;
	shl.b32 	%r31, %r29, 2;
	mov.u32 	%r32, _ZZ18transpose_diagonalPfPKfiiiE4tile;
	add.s32 	%r33, %r32, %r31;
	shl.b32 	%r34, %r29, 7;
	add.s32 	%r35, %r33, %r34;
	add.s32 	%r36, %r27, %r29;
	shl.b32 	%r37, %r28, 2;
	add.s32 	%r7, %r35, %r37;
	setp.eq.s32 	%p3, %r14, 1;
	add.s32 	%r38, %r27, %r28;
	mad.lo.s32 	%r39, %r38, %r12, %r30;
	mul.wide.s32 	%rd13, %r39, 4;
	add.s64 	%rd1, %rd11, %rd13;
	mad.lo.s32 	%r8, %r28, 132, %r33;
	shl.b32 	%r40, %r12, 3;
	add.s32 	%r41, %r39, %r40;
	mul.wide.s32 	%rd14, %r41, 4;
	add.s64 	%rd2, %rd11, %rd14;
	shl.b32 	%r42, %r12, 4;
	add.s32 	%r43, %r39, %r42;
	mul.wide.s32 	%rd15, %r43, 4;
	add.s64 	%rd3, %rd11, %rd15;
	add.s32 	%r44, %r43, %r40;
	mul.wide.s32 	%rd16, %r44, 4;
	add.s64 	%rd4, %rd11, %rd16;
	add.s32 	%r45, %r26, %r28;
	mad.lo.s32 	%r46, %r45, %r13, %r36;
	mul.wide.s32 	%rd17, %r46, 4;
	add.s64 	%rd5, %rd12, %rd17;
	shl.b32 	%r47, %r13, 3;
	add.s32 	%r48, %r46, %r47;
	mul.wide.s32 	%rd18, %r48, 4;
	add.s64 	%rd6, %rd12, %rd18;
	shl.b32 	%r49, %r13, 4;
	add.s32 	%r50, %r46, %r49;
	mul.wide.s32 	%rd19, %r50, 4;
	add.s64 	%rd7, %rd12, %rd19;
	add.s32 	%r51, %r50, %r47;
	mul.wide.s32 	%rd20, %r51, 4;
	add.s64 	%rd8, %rd12, %rd20;
	@%p3 bra 	$L__BB9_7;
	and.b32  	%r52, %r14, 2147483646;
	neg.s32 	%r56, %r52;
$L__BB9_6:
	ld.global.f32 	%f1, [%rd1];
	st.shared.f32 	[%r8], %f1;
	ld.global.f32 	%f2, [%rd2];
	st.shared.f32 	[%r8+1056], %f2;
	ld.global.f32 	%f3, [%rd3];
	st.shared.f32 	[%r8+2112], %f3;
	ld.global.f32 	%f4, [%rd4];
	st.shared.f32 	[%r8+3168], %f4;
	bar.sync 	0;
	ld.shared.f32 	%f5, [%r7];
	st.global.f32 	[%rd5], %f5;
	ld.shared.f32 	%f6, [%r7+32];
	st.global.f32 	[%rd6], %f6;
	ld.shared.f32 	%f7, [%r7+64];
	st.global.f32 	[%rd7], %f7;
	ld.shared.f32 	%f8, [%r7+96];
	st.global.f32 	[%rd8], %f8;
	ld.global.f32 	%f9, [%rd1];
	st.shared.f32 	[%r8], %f9;
	ld.global.f32 	%f10, [%rd2];
	st.shared.f32 	[%r8+1056], %f10;
	ld.global.f32 	%f11, [%rd3];
	st.shared.f32 	[%r8+2112], %f11;
	ld.global.f32 	%f12, [%rd4];
	st.shared.f32 	[%r8+3168], %f12;
	bar.sync 	0;
	ld.shared.f32 	%f13, [%r7];
	st.global.f32 	[%rd5], %f13;
	ld.shared.f32 	%f14, [%r7+32];
	st.global.f32 	[%rd6], %f14;
	ld.shared.f32 	%f15, [%r7+64];
	st.global.f32 	[%rd7], %f15;
	ld.shared.f32 	%f16, [%r7+96];
	st.global.f32 	[%rd8], %f16;
	add.s32 	%r56, %r56, 2;
	setp.ne.s32 	%p4, %r56, 0;
	@%p4 bra 	$L__BB9_6;
$L__BB9_7:
	and.b32  	%r53, %r14, 1;
	setp.eq.b32 	%p5, %r53, 1;
	not.pred 	%p6, %p5;
	@%p6 bra 	$L__BB9_9;
	ld.global.f32 	%f17, [%rd1];
	st.shared.f32 	[%r8], %f17;
	ld.global.f32 	%f18, [%rd2];
	st.shared.f32 	[%r8+1056], %f18;
	ld.global.f32 	%f19, [%rd3];
	st.shared.f32 	[%r8+2112], %f19;
	ld.global.f32 	%f20, [%rd4];
	st.shared.f32 	[%r8+3168], %f20;
	bar.sync 	0;
	ld.shared.f32 	%f21, [%r7];
	st.global.f32 	[%rd5], %f21;
	ld.shared.f32 	%f22, [%r7+32];
	st.global.f32 	[%rd6], %f22;
	ld.shared.f32 	%f23, [%r7+64];
	st.global.f32 	[%rd7], %f23;
	ld.shared.f32 	%f24, [%r7+96];
	st.global.f32 	[%rd8], %f24;
$L__BB9_9:
	ret;

}
	// .globl	_Z14transposeNaivePfPKfiii
.visible .entry _Z14transposeNaivePfPKfiii(
	.param .u64 .ptr .align 1 _Z14transposeNaivePfPKfiii_param_0,
	.param .u64 .ptr .align 1 _Z14transposeNaivePfPKfiii_param_1,
	.param .u32 _Z14transposeNaivePfPKfiii_param_2,
	.param .u32 _Z14transposeNaivePfPKfiii_param_3,
	.param .u32 _Z14transposeNaivePfPKfiii_param_4
)
{
	.reg .pred 	%p<8>;
	.reg .b32 	%r<26>;
	.reg .b32 	%f<29>;
	.reg .b64 	%rd<15>;

	ld.param.u64 	%rd6, [_Z14transposeNaivePfPKfiii_param_0];
	ld.param.u64 	%rd7, [_Z14transposeNaivePfPKfiii_param_1];
	ld.param.u32 	%r5, [_Z14transposeNaivePfPKfiii_param_2];
	ld.param.u32 	%r6, [_Z14transposeNaivePfPKfiii_param_3];
	ld.param.u32 	%r7, [_Z14transposeNaivePfPKfiii_param_4];
	setp.lt.s32 	%p1, %r7, 1;
	@%p1 bra 	$L__BB10_9;
	mov.u32 	%r8, %tid.x;
	mov.u32 	%r9, %ctaid.x;
	shl.b32 	%r10, %r9, 5;
	add.s32 	%r11, %r10, %r8;
	mov.u32 	%r12, %tid.y;
	mov.u32 	%r13, %ctaid.y;
	shl.b32 	%r14, %r13, 5;
	add.s32 	%r15, %r14, %r12;
	cvta.to.global.u64 	%rd8, %rd7;
	cvta.to.global.u64 	%rd9, %rd6;
	mad.lo.s32 	%r16, %r15, %r5, %r11;
	mul.wide.s32 	%rd10, %r16, 4;
	add.s64 	%rd1, %rd8, %rd10;
	and.b32  	%r1, %r7, 3;
	setp.lt.u32 	%p2, %r7, 4;
	mad.lo.s32 	%r17, %r6, %r11, %r15;
	mul.wide.s32 	%rd11, %r17, 4;
	add.s64 	%rd2, %rd9, %rd11;
	shl.b32 	%r18, %r5, 3;
	add.s32 	%r19, %r16, %r18;
	mul.wide.s32 	%rd12, %r19, 4;
	add.s64 	%rd3, %rd8, %rd12;
	shl.b32 	%r20, %r5, 4;
	add.s32 	%r21, %r16, %r20;
	mul.wide.s32 	%rd13, %r21, 4;
	add.s64 	%rd4, %rd8, %rd13;
	add.s32 	%r22, %r21, %r18;
	mul.wide.s32 	%rd14, %r22, 4;
	add.s64 	%rd5, %rd8, %rd14;
	@%p2 bra 	$L__BB10_4;
	and.b32  	%r23, %r7, 2147483644;
	neg.s32 	%r25, %r23;
$L__BB10_3:
	.pragma "nounroll";
	ld.global.f32 	%f1, [%rd1];
	st.global.f32 	[%rd2], %f1;
	ld.global.f32 	%f2, [%rd3];
	st.global.f32 	[%rd2+32], %f2;
	ld.global.f32 	%f3, [%rd4];
	st.global.f32 	[%rd2+64], %f3;
	ld.global.f32 	%f4, [%rd5];
	st.global.f32 	[%rd2+96], %f4;
	ld.global.f32 	%f5, [%rd1];
	st.global.f32 	[%rd2], %f5;
	ld.global.f32 	%f6, [%rd3];
	st.global.f32 	[%rd2+32], %f6;
	ld.global.f32 	%f7, [%rd4];
	st.global.f32 	[%rd2+64], %f7;
	ld.global.f32 	%f8, [%rd5];
	st.global.f32 	[%rd2+96], %f8;
	ld.global.f32 	%f9, [%rd1];
	st.global.f32 	[%rd2], %f9;
	ld.global.f32 	%f10, [%rd3];
	st.global.f32 	[%rd2+32], %f10;
	ld.global.f32 	%f11, [%rd4];
	st.global.f32 	[%rd2+64], %f11;
	ld.global.f32 	%f12, [%rd5];
	st.global.f32 	[%rd2+96], %f12;
	ld.global.f32 	%f13, [%rd1];
	st.global.f32 	[%rd2], %f13;
	ld.global.f32 	%f14, [%rd3];
	st.global.f32 	[%rd2+32], %f14;
	ld.global.f32 	%f15, [%rd4];
	st.global.f32 	[%rd2+64], %f15;
	ld.global.f32 	%f16, [%rd5];
	st.global.f32 	[%rd2+96], %f16;
	add.s32 	%r25, %r25, 4;
	setp.ne.s32 	%p3, %r25, 0;
	@%p3 bra 	$L__BB10_3;
$L__BB10_4:
	setp.eq.s32 	%p4, %r1, 0;
	@%p4 bra 	$L__BB10_9;
	setp.eq.s32 	%p5, %r1, 1;
	@%p5 bra 	$L__BB10_7;
	ld.global.f32 	%f17, [%rd1];
	st.global.f32 	[%rd2], %f17;
	ld.global.f32 	%f18, [%rd3];
	st.global.f32 	[%rd2+32], %f18;
	ld.global.f32 	%f19, [%rd4];
	st.global.f32 	[%rd2+64], %f19;
	ld.global.f32 	%f20, [%rd5];
	st.global.f32 	[%rd2+96], %f20;
	ld.global.f32 	%f21, [%rd1];
	st.global.f32 	[%rd2], %f21;
	ld.global.f32 	%f22, [%rd3];
	st.global.f32 	[%rd2+32], %f22;
	ld.global.f32 	%f23, [%rd4];
	st.global.f32 	[%rd2+64], %f23;
	ld.global.f32 	%f24, [%rd5];
	st.global.f32 	[%rd2+96], %f24;
$L__BB10_7:
	and.b32  	%r24, %r7, 1;
	setp.eq.b32 	%p6, %r24, 1;
	not.pred 	%p7, %p6;
	@%p7 bra 	$L__BB10_9;
	ld.global.f32 	%f25, [%rd1];
	st.global.f32 	[%rd2], %f25;
	ld.global.f32 	%f26, [%rd3];
	st.global.f32 	[%rd2+32], %f26;
	ld.global.f32 	%f27, [%rd4];
	st.global.f32 	[%rd2+64], %f27;
	ld.global.f32 	%f28, [%rd5];
	st.global.f32 	[%rd2+96], %f28;
$L__BB10_9:
	ret;

}
	// .globl	_Z18transposeCoalescedPfPKfiii
.visible .entry _Z18transposeCoalescedPfPKfiii(
	.param .u64 .ptr .align 1 _Z18transposeCoalescedPfPKfiii_param_0,
	.param .u64 .ptr .align 1 _Z18transposeCoalescedPfPKfiii_param_1,
	.param .u32 _Z18transposeCoalescedPfPKfiii_param_2,
	.param .u32 _Z18transposeCoalescedPfPKfiii_param_3,
	.param .u32 _Z18transposeCoalescedPfPKfiii_param_4
)
{
	.reg .pred 	%p<6>;
	.reg .b32 	%r<40>;
	.reg .b32 	%f<25>;
	.reg .b64 	%rd<21>;
	// demoted variable
	.shared .align 4 .b8 _ZZ18transposeCoalescedPfPKfiiiE4tile[4096];
	ld.param.u64 	%rd9, [_Z18transposeCoalescedPfPKfiii_param_0];
	ld.param.u64 	%rd10, [_Z18transposeCoalescedPfPKfiii_param_1];
	ld.param.u32 	%r6, [_Z18transposeCoalescedPfPKfiii_param_2];
	ld.param.u32 	%r7, [_Z18transposeCoalescedPfPKfiii_param_3];
	ld.param.u32 	%r8, [_Z18transposeCoalescedPfPKfiii_param_4];
	setp.lt.s32 	%p1, %r8, 1;
	@%p1 bra 	$L__BB11_6;
	mov.u32 	%r9, %ctaid.x;
	shl.b32 	%r10, %r9, 5;
	mov.u32 	%r11, %ctaid.y;
	shl.b32 	%r12, %r11, 5;
	mov.u32 	%r13, %tid.y;
	cvta.to.global.u64 	%rd11, %rd9;
	cvta.to.global.u64 	%rd12, %rd10;
	mov.u32 	%r14, %tid.x;
	add.s32 	%r15, %r10, %r14;
	shl.b32 	%r16, %r14, 2;
	mov.u32 	%r17, _ZZ18transposeCoalescedPfPKfiiiE4tile;
	add.s32 	%r18, %r17, %r16;
	mad.lo.s32 	%r19, %r14, 124, %r18;
	add.s32 	%r20, %r12, %r14;
	shl.b32 	%r21, %r13, 2;
	add.s32 	%r1, %r19, %r21;
	setp.eq.s32 	%p2, %r8, 1;
	add.s32 	%r22, %r12, %r13;
	mad.lo.s32 	%r23, %r22, %r6, %r15;
	mul.wide.s32 	%rd13, %r23, 4;
	add.s64 	%rd1, %rd12, %rd13;
	shl.b32 	%r24, %r13, 7;
	add.s32 	%r2, %r18, %r24;
	shl.b32 	%r25, %r6, 3;
	add.s32 	%r26, %r23, %r25;
	mul.wide.s32 	%rd14, %r26, 4;
	add.s64 	%rd2, %rd12, %rd14;
	shl.b32 	%r27, %r6, 4;
	add.s32 	%r28, %r23, %r27;
	mul.wide.s32 	%rd15, %r28, 4;
	add.s64 	%rd3, %rd12, %rd15;
	add.s32 	%r29, %r28, %r25;
	mul.wide.s32 	%rd16, %r29, 4;
	add.s64 	%rd4, %rd12, %rd16;
	add.s32 	%r30, %r10, %r13;
	mad.lo.s32 	%r31, %r30, %r7, %r20;
	mul.wide.s32 	%rd17, %r31, 4;
	add.s64 	%rd5, %rd11, %rd17;
	shl.b32 	%r32, %r7, 3;
	add.s32 	%r33, %r31, %r32;
	mul.wide.s32 	%rd18, %r33, 4;
	add.s64 	%rd6, %rd11, %rd18;
	shl.b32 	%r34, %r7, 4;
	add.s32 	%r35, %r31, %r34;
	mul.wide.s32 	%rd19, %r35, 4;
	add.s64 	%rd7, %rd11, %rd19;
	add.s32 	%r36, %r35, %r32;
	mul.wide.s32 	%rd20, %r36, 4;
	add.s64 	%rd8, %rd11, %rd20;
	@%p2 bra 	$L__BB11_4;
	and.b32  	%r37, %r8, 2147483646;
	neg.s32 	%r39, %r37;
$L__BB11_3:
	ld.global.f32 	%f1, [%rd1];
	st.shared.f32 	[%r2], %f1;
	ld.global.f32 	%f2, [%rd2];
	st.shared.f32 	[%r2+1024], %f2;
	ld.global.f32 	%f3, [%rd3];
	st.shared.f32 	[%r2+2048], %f3;
	ld.global.f32 	%f4, [%rd4];
	st.shared.f32 	[%r2+3072], %f4;
	bar.sync 	0;
	ld.shared.f32 	%f5, [%r1];
	st.global.f32 	[%rd5], %f5;
	ld.shared.f32 	%f6, [%r1+32];
	st.global.f32 	[%rd6], %f6;
	ld.shared.f32 	%f7, [%r1+64];
	st.global.f32 	[%rd7], %f7;
	ld.shared.f32 	%f8, [%r1+96];
	st.global.f32 	[%rd8], %f8;
	ld.global.f32 	%f9, [%rd1];
	st.shared.f32 	[%r2], %f9;
	ld.global.f32 	%f10, [%rd2];
	st.shared.f32 	[%r2+1024], %f10;
	ld.global.f32 	%f11, [%rd3];
	st.shared.f32 	[%r2+2048], %f11;
	ld.global.f32 	%f12, [%rd4];
	st.shared.f32 	[%r2+3072], %f12;
	bar.sync 	0;
	ld.shared.f32 	%f13, [%r1];
	st.global.f32 	[%rd5], %f13;
	ld.shared.f32 	%f14, [%r1+32];
	st.global.f32 	[%rd6], %f14;
	ld.shared.f32 	%f15, [%r1+64];
	st.global.f32 	[%rd7], %f15;
	ld.shared.f32 	%f16, [%r1+96];
	st.global.f32 	[%rd8], %f16;
	add.s32 	%r39, %r39, 2;
	setp.ne.s32 	%p3, %r39, 0;
	@%p3 bra 	$L__BB11_3;
$L__BB11_4:
	and.b32  	%r38, %r8, 1;
	setp.eq.b32 	%p4, %r38, 1;
	not.pred 	%p5, %p4;
	@%p5 bra 	$L__BB11_6;
	ld.global.f32 	%f17, [%rd1];
	st.shared.f32 	[%r2], %f17;
	ld.global.f32 	%f18, [%rd2];
	st.shared.f32 	[%r2+1024], %f18;
	ld.global.f32 	%f19, [%rd3];
	st.shared.f32 	[%r2+2048], %f19;
	ld.global.f32 	%f20, [%rd4];
	st.shared.f32 	[%r2+3072], %f20;
	bar.sync 	0;
	ld.shared.f32 	%f21, [%r1];
	st.global.f32 	[%rd5], %f21;
	ld.shared.f32 	%f22, [%r1+32];
	st.global.f32 	[%rd6], %f22;
	ld.shared.f32 	%f23, [%r1+64];
	st.global.f32 	[%rd7], %f23;
	ld.shared.f32 	%f24, [%r1+96];
	st.global.f32 	[%rd8], %f24;
$L__BB11_6:
	ret;

}
	// .globl	_Z13copySharedMemPfPKfiii
.visible .entry _Z13copySharedMemPfPKfiii(
	.param .u64 .ptr .align 1 _Z13copySharedMemPfPKfiii_param_0,
	.param .u64 .ptr .align 1 _Z13copySharedMemPfPKfiii_param_1,
	.param .u32 _Z13copySharedMemPfPKfiii_param_2,
	.param .u32 _Z13copySharedMemPfPKfiii_param_3,
	.param .u32 _Z13copySharedMemPfPKfiii_param_4
)
{
	.reg .pred 	%p<6>;
	.reg .b32 	%r<31>;
	.reg .b32 	%f<25>;
	.reg .b64 	%rd<29>;
	// demoted variable
	.shared .align 4 .b8 _ZZ13copySharedMemPfPKfiiiE4tile[4096];
	ld.param.u64 	%rd11, [_Z13copySharedMemPfPKfiii_param_0];
	ld.param.u64 	%rd12, [_Z13copySharedMemPfPKfiii_param_1];
	ld.param.u32 	%r8, [_Z13copySharedMemPfPKfiii_param_2];
	ld.param.u32 	%r9, [_Z13copySharedMemPfPKfiii_param_4];
	cvta.to.global.u64 	%rd1, %rd12;
	cvta.to.global.u64 	%rd2, %rd11;
	mov.u32 	%r10, %ctaid.x;
	shl.b32 	%r11, %r10, 5;
	mov.u32 	%r1, %tid.x;
	add.s32 	%r12, %r11, %r1;
	mov.u32 	%r13, %ctaid.y;
	shl.b32 	%r14, %r13, 5;
	mov.u32 	%r2, %tid.y;
	add.s32 	%r15, %r14, %r2;
	mad.lo.s32 	%r3, %r8, %r15, %r12;
	setp.lt.s32 	%p1, %r9, 1;
	@%p1 bra 	$L__BB12_6;
	shl.b32 	%r16, %r1, 2;
	mov.u32 	%r17, _ZZ13copySharedMemPfPKfiiiE4tile;
	add.s32 	%r18, %r17, %r16;
	shl.b32 	%r19, %r2, 7;
	add.s32 	%r4, %r18, %r19;
	setp.eq.s32 	%p2, %r9, 1;
	@%p2 bra 	$L__BB12_4;
	mul.wide.s32 	%rd13, %r3, 4;
	add.s64 	%rd3, %rd1, %rd13;
	shl.b32 	%r20, %r8, 3;
	mul.wide.s32 	%rd14, %r20, 4;
	add.s64 	%rd4, %rd3, %rd14;
	shl.b32 	%r21, %r8, 4;
	add.s32 	%r22, %r21, %r3;
	mul.wide.s32 	%rd15, %r22, 4;
	add.s64 	%rd5, %rd1, %rd15;
	add.s32 	%r23, %r22, %r20;
	mul.wide.s32 	%rd16, %r23, 4;
	add.s64 	%rd6, %rd1, %rd16;
	add.s64 	%rd7, %rd2, %rd13;
	add.s64 	%rd8, %rd7, %rd14;
	add.s64 	%rd9, %rd2, %rd15;
	add.s64 	%rd10, %rd2, %rd16;
	and.b32  	%r24, %r9, 2147483646;
	neg.s32 	%r30, %r24;
$L__BB12_3:
	ld.global.f32 	%f1, [%rd3];
	st.shared.f32 	[%r4], %f1;
	ld.global.f32 	%f2, [%rd4];
	st.shared.f32 	[%r4+1024], %f2;
	ld.global.f32 	%f3, [%rd5];
	st.shared.f32 	[%r4+2048], %f3;
	ld.global.f32 	%f4, [%rd6];
	st.shared.f32 	[%r4+3072], %f4;
	bar.sync 	0;
	ld.shared.f32 	%f5, [%r4];
	st.global.f32 	[%rd7], %f5;
	ld.shared.f32 	%f6, [%r4+1024];
	st.global.f32 	[%rd8], %f6;
	ld.shared.f32 	%f7, [%r4+2048];
	st.global.f32 	[%rd9], %f7;
	ld.shared.f32 	%f8, [%r4+3072];
	st.global.f32 	[%rd10], %f8;
	ld.global.f32 	%f9, [%rd3];
	st.shared.f32 	[%r4], %f9;
	ld.global.f32 	%f10, [%rd4];
	st.shared.f32 	[%r4+1024], %f10;
	ld.global.f32 	%f11, [%rd5];
	st.shared.f32 	[%r4+2048], %f11;
	ld.global.f32 	%f12, [%rd6];
	st.shared.f32 	[%r4+3072], %f12;
	bar.sync 	0;
	ld.shared.f32 	%f13, [%r4];
	st.global.f32 	[%rd7], %f13;
	ld.shared.f32 	%f14, [%r4+1024];
	st.global.f32 	[%rd8], %f14;
	ld.shared.f32 	%f15, [%r4+2048];
	st.global.f32 	[%rd9], %f15;
	ld.shared.f32 	%f16, [%r4+3072];
	st.global.f32 	[%rd10], %f16;
	add.s32 	%r30, %r30, 2;
	setp.ne.s32 	%p3, %r30, 0;
	@%p3 bra 	$L__BB12_3;
$L__BB12_4:
	and.b32  	%r25, %r9, 1;
	setp.eq.b32 	%p4, %r25, 1;
	not.pred 	%p5, %p4;
	@%p5 bra 	$L__BB12_6;
	mul.wide.s32 	%rd17, %r3, 4;
	add.s64 	%rd18, %rd1, %rd17;
	ld.global.f32 	%f17, [%rd18];
	st.shared.f32 	[%r4], %f17;
	shl.b32 	%r26, %r8, 3;
	mul.wide.s32 	%rd19, %r26, 4;
	add.s64 	%rd20, %rd18, %rd19;
	ld.global.f32 	%f18, [%rd20];
	st.shared.f32 	[%r4+1024], %f18;
	shl.b32 	%r27, %r8, 4;
	add.s32 	%r28, %r27, %r3;
	mul.wide.s32 	%rd21, %r28, 4;
	add.s64 	%rd22, %rd1, %rd21;
	ld.global.f32 	%f19, [%rd22];
	st.shared.f32 	[%r4+2048], %f19;
	add.s32 	%r29, %r28, %r26;
	mul.wide.s32 	%rd23, %r29, 4;
	add.s64 	%rd24, %rd1, %rd23;
	ld.global.f32 	%f20, [%rd24];
	st.shared.f32 	[%r4+3072], %f20;
	bar.sync 	0;
	ld.shared.f32 	%f21, [%r4];
	add.s64 	%rd25, %rd2, %rd17;
	st.global.f32 	[%rd25], %f21;
	ld.shared.f32 	%f22, [%r4+1024];
	add.s64 	%rd26, %rd25, %rd19;
	st.global.f32 	[%rd26], %f22;
	ld.shared.f32 	%f23, [%r4+2048];
	add.s64 	%rd27, %rd2, %rd21;
	st.global.f32 	[%rd27], %f23;
	ld.shared.f32 	%f24, [%r4+3072];
	add.s64 	%rd28, %rd2, %rd23;
	st.global.f32 	[%rd28], %f24;
$L__BB12_6:
	ret;

}
	// .globl	_Z24transposeNoBankConflictsPfPKfiii
.visible .entry _Z24transposeNoBankConflictsPfPKfiii(
	.param .u64 .ptr .align 1 _Z24transposeNoBankConflictsPfPKfiii_param_0,
	.param .u64 .ptr .align 1 _Z24transposeNoBankConflictsPfPKfiii_param_1,
	.param .u32 _Z24transposeNoBankConflictsPfPKfiii_param_2,
	.param .u32 _Z24transposeNoBankConflictsPfPKfiii_param_3,
	.param .u32 _Z24transposeNoBankConflictsPfPKfiii_param_4
)
{
	.reg .pred 	%p<6>;
	.reg .b32 	%r<40>;
	.reg .b32 	%f<25>;
	.reg .b64 	%rd<21>;
	// demoted variable
	.shared .align 4 .b8 _ZZ24transposeNoBankConflictsPfPKfiiiE4tile[4224];
	ld.param.u64 	%rd9, [_Z24transposeNoBankConflictsPfPKfiii_param_0];
	ld.param.u64 	%rd10, [_Z24transposeNoBankConflictsPfPKfiii_param_1];
	ld.param.u32 	%r6, [_Z24transposeNoBankConflictsPfPKfiii_param_2];
	ld.param.u32 	%r7, [_Z24transposeNoBankConflictsPfPKfiii_param_3];
	ld.param.u32 	%r8, [_Z24transposeNoBankConflictsPfPKfiii_param_4];
	setp.lt.s32 	%p1, %r8, 1;
	@%p1 bra 	$L__BB13_6;
	mov.u32 	%r9, %ctaid.x;
	shl.b32 	%r10, %r9, 5;
	mov.u32 	%r11, %ctaid.y;
	shl.b32 	%r12, %r11, 5;
	mov.u32 	%r13, %tid.y;
	cvta.to.global.u64 	%rd11, %rd9;
	cvta.to.global.u64 	%rd12, %rd10;
	mov.u32 	%r14, %tid.x;
	add.s32 	%r15, %r10, %r14;
	shl.b32 	%r16, %r14, 2;
	mov.u32 	%r17, _ZZ24transposeNoBankConflictsPfPKfiiiE4tile;
	add.s32 	%r18, %r17, %r16;
	shl.b32 	%r19, %r14, 7;
	add.s32 	%r20, %r18, %r19;
	add.s32 	%r21, %r12, %r14;
	shl.b32 	%r22, %r13, 2;
	add.s32 	%r1, %r20, %r22;
	setp.eq.s32 	%p2, %r8, 1;
	add.s32 	%r23, %r12, %r13;
	mad.lo.s32 	%r24, %r23, %r6, %r15;
	mul.wide.s32 	%rd13, %r24, 4;
	add.s64 	%rd1, %rd12, %rd13;
	mad.lo.s32 	%r2, %r13, 132, %r18;
	shl.b32 	%r25, %r6, 3;
	add.s32 	%r26, %r24, %r25;
	mul.wide.s32 	%rd14, %r26, 4;
	add.s64 	%rd2, %rd12, %rd14;
	shl.b32 	%r27, %r6, 4;
	add.s32 	%r28, %r24, %r27;
	mul.wide.s32 	%rd15, %r28, 4;
	add.s64 	%rd3, %rd12, %rd15;
	add.s32 	%r29, %r28, %r25;
	mul.wide.s32 	%rd16, %r29, 4;
	add.s64 	%rd4, %rd12, %rd16;
	add.s32 	%r30, %r10, %r13;
	mad.lo.s32 	%r31, %r30, %r7, %r21;
	mul.wide.s32 	%rd17, %r31, 4;
	add.s64 	%rd5, %rd11, %rd17;
	shl.b32 	%r32, %r7, 3;
	add.s32 	%r33, %r31, %r32;
	mul.wide.s32 	%rd18, %r33, 4;
	add.s64 	%rd6, %rd11, %rd18;
	shl.b32 	%r34, %r7, 4;
	add.s32 	%r35, %r31, %r34;
	mul.wide.s32 	%rd19, %r35, 4;
	add.s64 	%rd7, %rd11, %rd19;
	add.s32 	%r36, %r35, %r32;
	mul.wide.s32 	%rd20, %r36, 4;
	add.s64 	%rd8, %rd11, %rd20;
	@%p2 bra 	$L__BB13_4;
	and.b32  	%r37, %r8, 2147483646;
	neg.s32 	%r39, %r37;
$L__BB13_3:
	ld.global.f32 	%f1, [%rd1];
	st.shared.f32 	[%r2], %f1;
	ld.global.f32 	%f2, [%rd2];
	st.shared.f32 	[%r2+1056], %f2;
	ld.global.f32 	%f3, [%rd3];
	st.shared.f32 	[%r2+2112], %f3;
	ld.global.f32 	%f4, [%rd4];
	st.shared.f32 	[%r2+3168], %f4;
	bar.sync 	0;
	ld.shared.f32 	%f5, [%r1];
	st.global.f32 	[%rd5], %f5;
	ld.shared.f32 	%f6, [%r1+32];
	st.global.f32 	[%rd6], %f6;
	ld.shared.f32 	%f7, [%r1+64];
	st.global.f32 	[%rd7], %f7;
	ld.shared.f32 	%f8, [%r1+96];
	st.global.f32 	[%rd8], %f8;
	ld.global.f32 	%f9, [%rd1];
	st.shared.f32 	[%r2], %f9;
	ld.global.f32 	%f10, [%rd2];
	st.shared.f32 	[%r2+1056], %f10;
	ld.global.f32 	%f11, [%rd3];
	st.shared.f32 	[%r2+2112], %f11;
	ld.global.f32 	%f12, [%rd4];
	st.shared.f32 	[%r2+3168], %f12;
	bar.sync 	0;
	ld.shared.f32 	%f13, [%r1];
	st.global.f32 	[%rd5], %f13;
	ld.shared.f32 	%f14, [%r1+32];
	st.global.f32 	[%rd6], %f14;
	ld.shared.f32 	%f15, [%r1+64];
	st.global.f32 	[%rd7], %f15;
	ld.shared.f32 	%f16, [%r1+96];
	st.global.f32 	[%rd8], %f16;
	add.s32 	%r39, %r39, 2;
	setp.ne.s32 	%p3, %r39, 0;
	@%p3 bra 	$L__BB13_3;
$L__BB13_4:
	and.b32  	%r38, %r8, 1;
	setp.eq.b32 	%p4, %r38, 1;
	not.pred 	%p5, %p4;
	@%p5 bra 	$L__BB13_6;
	ld.global.f32 	%f17, [%rd1];
	st.shared.f32 	[%r2], %f17;
	ld.global.f32 	%f18, [%rd2];
	st.shared.f32 	[%r2+1056], %f18;
	ld.global.f32 	%f19, [%rd3];
	st.shared.f32 	[%r2+2112], %f19;
	ld.global.f32 	%f20, [%rd4];
	st.shared.f32 	[%r2+3168], %f20;
	bar.sync 	0;
	ld.shared.f32 	%f21, [%r1];
	st.global.f32 	[%rd5], %f21;
	ld.shared.f32 	%f22, [%r1+32];
	st.global.f32 	[%rd6], %f22;
	ld.shared.f32 	%f23, [%r1+64];
	st.global.f32 	[%rd7], %f23;
	ld.shared.f32 	%f24, [%r1+96];
	st.global.f32 	[%rd8], %f24;
$L__BB13_6:
	ret;

}
	// .globl	_Z20transposeFineGrainedPfPKfiii
.visible .entry _Z20transposeFineGrainedPfPKfiii(
	.param .u64 .ptr .align 1 _Z20transposeFineGrainedPfPKfiii_param_0,
	.param .u64 .ptr .align 1 _Z20transposeFineGrainedPfPKfiii_param_1,
	.param .u32 _Z20transposeFineGrainedPfPKfiii_param_2,
	.param .u32 _Z20transposeFineGrainedPfPKfiii_param_3,
	.param .u32 _Z20transposeFineGrainedPfPKfiii_param_4
)
{
	.reg .pred 	%p<6>;
	.reg .b32 	%r<37>;
	.reg .b32 	%f<25>;
	.reg .b64 	%rd<23>;
	// demoted variable
	.shared .align 4 .b8 _ZZ20transposeFineGrainedPfPKfiiiE5block[4224];
	ld.param.u64 	%rd11, [_Z20transposeFineGrainedPfPKfiii_param_0];
	ld.param.u64 	%rd12, [_Z20transposeFineGrainedPfPKfiii_param_1];
	ld.param.u32 	%r9, [_Z20transposeFineGrainedPfPKfiii_param_2];
	ld.param.u32 	%r10, [_Z20transposeFineGrainedPfPKfiii_param_3];
	ld.param.u32 	%r11, [_Z20transposeFineGrainedPfPKfiii_param_4];
	cvta.to.global.u64 	%rd1, %rd12;
	cvta.to.global.u64 	%rd2, %rd11;
	mov.u32 	%r12, %ctaid.x;
	shl.b32 	%r13, %r12, 5;
	mov.u32 	%r1, %tid.x;
	add.s32 	%r14, %r13, %r1;
	mov.u32 	%r15, %ctaid.y;
	shl.b32 	%r16, %r15, 5;
	mov.u32 	%r2, %tid.y;
	add.s32 	%r17, %r16, %r2;
	mad.lo.s32 	%r3, %r9, %r17, %r14;
	setp.lt.s32 	%p1, %r11, 1;
	@%p1 bra 	$L__BB14_6;
	shl.b32 	%r18, %r1, 2;
	mov.u32 	%r19, _ZZ20transposeFineGrainedPfPKfiiiE5block;
	add.s32 	%r20, %r19, %r18;
	shl.b32 	%r21, %r1, 7;
	add.s32 	%r22, %r20, %r21;
	shl.b32 	%r23, %r2, 2;
	add.s32 	%r4, %r22, %r23;
	setp.eq.s32 	%p2, %r11, 1;
	mad.lo.s32 	%r5, %r2, 132, %r20;
	shl.b32 	%r24, %r9, 3;
	add.s32 	%r25, %r24, %r3;
	mul.wide.s32 	%rd13, %r25, 4;
	add.s64 	%rd3, %rd1, %rd13;
	shl.b32 	%r26, %r10, 3;
	add.s32 	%r27, %r26, %r3;
	mul.wide.s32 	%rd14, %r27, 4;
	add.s64 	%rd4, %rd2, %rd14;
	shl.b32 	%r28, %r9, 4;
	add.s32 	%r29, %r28, %r3;
	mul.wide.s32 	%rd15, %r29, 4;
	add.s64 	%rd5, %rd1, %rd15;
	shl.b32 	%r30, %r10, 4;
	add.s32 	%r31, %r30, %r3;
	mul.wide.s32 	%rd16, %r31, 4;
	add.s64 	%rd6, %rd2, %rd16;
	add.s32 	%r32, %r29, %r24;
	mul.wide.s32 	%rd17, %r32, 4;
	add.s64 	%rd7, %rd1, %rd17;
	add.s32 	%r33, %r31, %r26;
	mul.wide.s32 	%rd18, %r33, 4;
	add.s64 	%rd8, %rd2, %rd18;
	@%p2 bra 	$L__BB14_4;
	mul.wide.s32 	%rd19, %r3, 4;
	add.s64 	%rd9, %rd1, %rd19;
	add.s64 	%rd10, %rd2, %rd19;
	and.b32  	%r34, %r11, 2147483646;
	neg.s32 	%r36, %r34;
$L__BB14_3:
	ld.global.f32 	%f1, [%rd9];
	st.shared.f32 	[%r5], %f1;
	ld.global.f32 	%f2, [%rd3];
	st.shared.f32 	[%r5+1056], %f2;
	ld.global.f32 	%f3, [%rd5];
	st.shared.f32 	[%r5+2112], %f3;
	ld.global.f32 	%f4, [%rd7];
	st.shared.f32 	[%r5+3168], %f4;
	bar.sync 	0;
	ld.shared.f32 	%f5, [%r4];
	st.global.f32 	[%rd10], %f5;
	ld.shared.f32 	%f6, [%r4+32];
	st.global.f32 	[%rd4], %f6;
	ld.shared.f32 	%f7, [%r4+64];
	st.global.f32 	[%rd6], %f7;
	ld.shared.f32 	%f8, [%r4+96];
	st.global.f32 	[%rd8], %f8;
	ld.global.f32 	%f9, [%rd9];
	st.shared.f32 	[%r5], %f9;
	ld.global.f32 	%f10, [%rd3];
	st.shared.f32 	[%r5+1056], %f10;
	ld.global.f32 	%f11, [%rd5];
	st.shared.f32 	[%r5+2112], %f11;
	ld.global.f32 	%f12, [%rd7];
	st.shared.f32 	[%r5+3168], %f12;
	bar.sync 	0;
	ld.shared.f32 	%f13, [%r4];
	st.global.f32 	[%rd10], %f13;
	ld.shared.f32 	%f14, [%r4+32];
	st.global.f32 	[%rd4], %f14;
	ld.shared.f32 	%f15, [%r4+64];
	st.global.f32 	[%rd6], %f15;
	ld.shared.f32 	%f16, [%r4+96];
	st.global.f32 	[%rd8], %f16;
	add.s32 	%r36, %r36, 2;
	setp.ne.s32 	%p3, %r36, 0;
	@%p3 bra 	$L__BB14_3;
$L__BB14_4:
	and.b32  	%r35, %r11, 1;
	setp.eq.b32 	%p4, %r35, 1;
	not.pred 	%p5, %p4;
	@%p5 bra 	$L__BB14_6;
	mul.wide.s32 	%rd20, %r3, 4;
	add.s64 	%rd21, %rd1, %rd20;
	ld.global.f32 	%f17, [%rd21];
	st.shared.f32 	[%r5], %f17;
	ld.global.f32 	%f18, [%rd3];
	st.shared.f32 	[%r5+1056], %f18;
	ld.global.f32 	%f19, [%rd5];
	st.shared.f32 	[%r5+2112], %f19;
	ld.global.f32 	%f20, [%rd7];
	st.shared.f32 	[%r5+3168], %f20;
	bar.sync 	0;
	ld.shared.f32 	%f21, [%r4];
	add.s64 	%rd22, %rd2, %rd20;
	st.global.f32 	[%rd22], %f21;
	ld.shared.f32 	%f22, [%r4+32];
	st.global.f32 	[%rd4], %f22;
	ld.shared.f32 	%f23, [%r4+64];
	st.global.f32 	[%rd6], %f23;
	ld.shared.f32 	%f24, [%r4+96];
	st.global.f32 	[%rd8], %f24;
$L__BB14_6:
	ret;

}
	// .globl	_Z22transposeCoarseGrainedPfPKfiii
.visible .entry _Z22transposeCoarseGrainedPfPKfiii(
	.param .u64 .ptr .align 1 _Z22transposeCoarseGrainedPfPKfiii_param_0,
	.param .u64 .ptr .align 1 _Z22transposeCoarseGrainedPfPKfiii_param_1,
	.param .u32 _Z22transposeCoarseGrainedPfPKfiii_param_2,
	.param .u32 _Z22transposeCoarseGrainedPfPKfiii_param_3,
	.param .u32 _Z22transposeCoarseGrainedPfPKfiii_param_4
)
{
	.reg .pred 	%p<6>;
	.reg .b32 	%r<36>;
	.reg .b32 	%f<25>;
	.reg .b64 	%rd<21>;
	// demoted variable
	.shared .align 4 .b8 _ZZ22transposeCoarseGrainedPfPKfiiiE5block[4224];
	ld.param.u64 	%rd9, [_Z22transposeCoarseGrainedPfPKfiii_param_0];
	ld.param.u64 	%rd10, [_Z22transposeCoarseGrainedPfPKfiii_param_1];
	ld.param.u32 	%r5, [_Z22transposeCoarseGrainedPfPKfiii_param_2];
	ld.param.u32 	%r6, [_Z22transposeCoarseGrainedPfPKfiii_param_3];
	ld.param.u32 	%r7, [_Z22transposeCoarseGrainedPfPKfiii_param_4];
	setp.lt.s32 	%p1, %r7, 1;
	@%p1 bra 	$L__BB15_6;
	mov.u32 	%r8, %ctaid.x;
	shl.b32 	%r9, %r8, 5;
	mov.u32 	%r10, %ctaid.y;
	shl.b32 	%r11, %r10, 5;
	mov.u32 	%r12, %tid.y;
	cvta.to.global.u64 	%rd11, %rd9;
	cvta.to.global.u64 	%rd12, %rd10;
	mov.u32 	%r13, %tid.x;
	add.s32 	%r14, %r9, %r13;
	shl.b32 	%r15, %r13, 2;
	mov.u32 	%r16, _ZZ22transposeCoarseGrainedPfPKfiiiE5block;
	add.s32 	%r17, %r16, %r15;
	add.s32 	%r18, %r11, %r13;
	mad.lo.s32 	%r1, %r12, 132, %r17;
	setp.eq.s32 	%p2, %r7, 1;
	add.s32 	%r19, %r11, %r12;
	mad.lo.s32 	%r20, %r19, %r5, %r14;
	mul.wide.s32 	%rd13, %r20, 4;
	add.s64 	%rd1, %rd12, %rd13;
	shl.b32 	%r21, %r5, 3;
	add.s32 	%r22, %r20, %r21;
	mul.wide.s32 	%rd14, %r22, 4;
	add.s64 	%rd2, %rd12, %rd14;
	shl.b32 	%r23, %r5, 4;
	add.s32 	%r24, %r20, %r23;
	mul.wide.s32 	%rd15, %r24, 4;
	add.s64 	%rd3, %rd12, %rd15;
	add.s32 	%r25, %r24, %r21;
	mul.wide.s32 	%rd16, %r25, 4;
	add.s64 	%rd4, %rd12, %rd16;
	add.s32 	%r26, %r9, %r12;
	mad.lo.s32 	%r27, %r26, %r6, %r18;
	mul.wide.s32 	%rd17, %r27, 4;
	add.s64 	%rd5, %rd11, %rd17;
	shl.b32 	%r28, %r6, 3;
	add.s32 	%r29, %r27, %r28;
	mul.wide.s32 	%rd18, %r29, 4;
	add.s64 	%rd6, %rd11, %rd18;
	shl.b32 	%r30, %r6, 4;
	add.s32 	%r31, %r27, %r30;
	mul.wide.s32 	%rd19, %r31, 4;
	add.s64 	%rd7, %rd11, %rd19;
	add.s32 	%r32, %r31, %r28;
	mul.wide.s32 	%rd20, %r32, 4;
	add.s64 	%rd8, %rd11, %rd20;
	@%p2 bra 	$L__BB15_4;
	and.b32  	%r33, %r7, 2147483646;
	neg.s32 	%r35, %r33;
$L__BB15_3:
	ld.global.f32 	%f1, [%rd1];
	st.shared.f32 	[%r1], %f1;
	ld.global.f32 	%f2, [%rd2];
	st.shared.f32 	[%r1+1056], %f2;
	ld.global.f32 	%f3, [%rd3];
	st.shared.f32 	[%r1+2112], %f3;
	ld.global.f32 	%f4, [%rd4];
	st.shared.f32 	[%r1+3168], %f4;
	bar.sync 	0;
	ld.shared.f32 	%f5, [%r1];
	st.global.f32 	[%rd5], %f5;
	ld.shared.f32 	%f6, [%r1+1056];
	st.global.f32 	[%rd6], %f6;
	ld.shared.f32 	%f7, [%r1+2112];
	st.global.f32 	[%rd7], %f7;
	ld.shared.f32 	%f8, [%r1+3168];
	st.global.f32 	[%rd8], %f8;
	ld.global.f32 	%f9, [%rd1];
	st.shared.f32 	[%r1], %f9;
	ld.global.f32 	%f10, [%rd2];
	st.shared.f32 	[%r1+1056], %f10;
	ld.global.f32 	%f11, [%rd3];
	st.shared.f32 	[%r1+2112], %f11;
	ld.global.f32 	%f12, [%rd4];
	st.shared.f32 	[%r1+3168], %f12;
	bar.sync 	0;
	ld.shared.f32 	%f13, [%r1];
	st.global.f32 	[%rd5], %f13;
	ld.shared.f32 	%f14, [%r1+1056];
	st.global.f32 	[%rd6], %f14;
	ld.shared.f32 	%f15, [%r1+2112];
	st.global.f32 	[%rd7], %f15;
	ld.shared.f32 	%f16, [%r1+3168];
	st.global.f32 	[%rd8], %f16;
	add.s32 	%r35, %r35, 2;
	setp.ne.s32 	%p3, %r35, 0;
	@%p3 bra 	$L__BB15_3;
$L__BB15_4:
	and.b32  	%r34, %r7, 1;
	setp.eq.b32 	%p4, %r34, 1;
	not.pred 	%p5, %p4;
	@%p5 bra 	$L__BB15_6;
	ld.global.f32 	%f17, [%rd1];
	st.shared.f32 	[%r1], %f17;
	ld.global.f32 	%f18, [%rd2];
	st.shared.f32 	[%r1+1056], %f18;
	ld.global.f32 	%f19, [%rd3];
	st.shared.f32 	[%r1+2112], %f19;
	ld.global.f32 	%f20, [%rd4];
	st.shared.f32 	[%r1+3168], %f20;
	bar.sync 	0;
	ld.shared.f32 	%f21, [%r1];
	st.global.f32 	[%rd5], %f21;
	ld.shared.f32 	%f22, [%r1+1056];
	st.global.f32 	[%rd6], %f22;
	ld.shared.f32 	%f23, [%r1+2112];
	st.global.f32 	[%rd7], %f23;
	ld.shared.f32 	%f24, [%r1+3168];
	st.global.f32 	[%rd8], %f24;
$L__BB15_6:
	ret;

}
	// .globl	_Z11dwt2ysharedPfS_iiii
.visible .entry _Z11dwt2ysharedPfS_iiii(
	.param .u64 .ptr .align 1 _Z11dwt2ysharedPfS_iiii_param_0,
	.param .u64 .ptr .align 1 _Z11dwt2ysharedPfS_iiii_param_1,
	.param .u32 _Z11dwt2ysharedPfS_iiii_param_2,
	.param .u32 _Z11dwt2ysharedPfS_iiii_param_3,
	.param .u32 _Z11dwt2ysharedPfS_iiii_param_4,
	.param .u32 _Z11dwt2ysharedPfS_iiii_param_5
)
{
	.reg .pred 	%p<13>;
	.reg .b32 	%r<123>;
	.reg .b32 	%f<29>;
	.reg .b64 	%fd<57>;
	// demoted variable
	.shared .align 4 .b8 _ZZ11dwt2ysharedPfS_iiiiE1a[4096];
	// demoted variable
	.shared .align 4 .b8 _ZZ11dwt2ysharedPfS_iiiiE1c[4096];
	ld.param.u32 	%r42, [_Z11dwt2ysharedPfS_iiii_param_2];
	ld.param.u32 	%r113, [_Z11dwt2ysharedPfS_iiii_param_3];
	ld.param.u32 	%r44, [_Z11dwt2ysharedPfS_iiii_param_5];
	setp.lt.s32 	%p1, %r113, 4;
	@%p1 bra 	$L__BB16_10;
	mov.u32 	%r45, %ctaid.x;
	mov.u32 	%r46, %tid.x;
	shr.u32 	%r47, %r113, 14;
	max.u32 	%r119, %r47, 4;
	shl.b32 	%r48, %r45, 8;
	add.s32 	%r49, %r48, %r46;
	rem.s32 	%r2, %r49, %r42;
	sub.s32 	%r50, %r49, %r2;
	mul.lo.s32 	%r3, %r50, %r113;
	add.s32 	%r4, %r3, %r2;
	setp.gt.s32 	%p2, %r44, -1;
	@%p2 bra 	$L__BB16_11;
	shl.b32 	%r51, %r4, 2;
	mov.u32 	%r52, _ZZ11dwt2ysharedPfS_iiiiE1a;
	add.s32 	%r5, %r52, %r51;
	mov.u32 	%r53, _ZZ11dwt2ysharedPfS_iiiiE1c;
	add.s32 	%r6, %r53, %r51;
	shl.b32 	%r7, %r42, 2;
	add.s32 	%r8, %r6, %r7;
	shl.b32 	%r9, %r42, 1;
$L__BB16_3:
	shr.s32 	%r31, %r119, 1;
	add.s32 	%r54, %r31, -1;
	mul.lo.s32 	%r55, %r54, %r42;
	shl.b32 	%r56, %r55, 2;
	add.s32 	%r57, %r5, %r56;
	ld.shared.f32 	%f7, [%r57];
	cvt.f64.f32 	%fd1, %f7;
	add.s32 	%r58, %r119, -1;
	mul.lo.s32 	%r59, %r58, %r42;
	add.s32 	%r32, %r59, %r4;
	shl.b32 	%r60, %r59, 2;
	add.s32 	%r61, %r5, %r60;
	ld.shared.f32 	%f8, [%r61];
	cvt.f64.f32 	%fd2, %f8;
	mul.f64 	%fd3, %fd2, 0d3FEAC4BDD6E3FD71;
	fma.rn.f64 	%fd4, %fd1, 0d3FCCB0BF0B6B7109, %fd3;
	ld.shared.f32 	%f28, [%r5];
	cvt.f64.f32 	%fd5, %f28;
	fma.rn.f64 	%fd6, %fd5, 0d3FDEE8DD4748BF14, %fd4;
	add.s32 	%r62, %r57, %r7;
	ld.shared.f32 	%f9, [%r62];
	cvt.f64.f32 	%fd7, %f9;
	fma.rn.f64 	%fd8, %fd7, 0dBFC0907DC1930691, %fd6;
	cvt.rn.f32.f64 	%f10, %fd8;
	st.shared.f32 	[%r6], %f10;
	mul.f64 	%fd9, %fd1, 0dBFC0907DC1930691;
	mul.f64 	%fd10, %fd2, 0d3FDEE8DD4748BF14;
	sub.f64 	%fd11, %fd9, %fd10;
	fma.rn.f64 	%fd12, %fd5, 0d3FEAC4BDD6E3FD71, %fd11;
	mul.f64 	%fd13, %fd7, 0d3FCCB0BF0B6B7109;
	sub.f64 	%fd14, %fd12, %fd13;
	cvt.rn.f32.f64 	%f11, %fd14;
	st.shared.f32 	[%r8], %f11;
	setp.lt.s32 	%p3, %r59, 1;
	@%p3 bra 	$L__BB16_6;
	mul.lo.s32 	%r33, %r31, %r42;
	mov.u32 	%r120, %r4;
	mov.u32 	%r121, %r4;
$L__BB16_5:
	add.s32 	%r120, %r120, %r9;
	cvt.f64.f32 	%fd15, %f28;
	add.s32 	%r63, %r121, %r33;
	shl.b32 	%r64, %r63, 2;
	add.s32 	%r66, %r52, %r64;
	ld.shared.f32 	%f12, [%r66];
	cvt.f64.f32 	%fd16, %f12;
	mul.f64 	%fd17, %fd16, 0d3FEAC4BDD6E3FD71;
	fma.rn.f64 	%fd18, %fd15, 0d3FDEE8DD4748BF14, %fd17;
	add.s32 	%r121, %r121, %r42;
	shl.b32 	%r67, %r121, 2;
	add.s32 	%r68, %r52, %r67;
	ld.shared.f32 	%f28, [%r68];
	cvt.f64.f32 	%fd19, %f28;
	fma.rn.f64 	%fd20, %fd19, 0d3FCCB0BF0B6B7109, %fd18;
	shl.b32 	%r69, %r33, 2;
	add.s32 	%r70, %r68, %r69;
	ld.shared.f32 	%f13, [%r70];
	cvt.f64.f32 	%fd21, %f13;
	fma.rn.f64 	%fd22, %fd21, 0dBFC0907DC1930691, %fd20;
	cvt.rn.f32.f64 	%f14, %fd22;
	shl.b32 	%r71, %r120, 2;
	add.s32 	%r73, %r53, %r71;
	st.shared.f32 	[%r73], %f14;
	mul.f64 	%fd23, %fd15, 0dBFC0907DC1930691;
	mul.f64 	%fd24, %fd16, 0d3FCCB0BF0B6B7109;
	sub.f64 	%fd25, %fd23, %fd24;
	fma.rn.f64 	%fd26, %fd19, 0d3FEAC4BDD6E3FD71, %fd25;
	mul.f64 	%fd27, %fd21, 0d3FDEE8DD4748BF14;
	sub.f64 	%fd28, %fd26, %fd27;
	cvt.rn.f32.f64 	%f15, %fd28;
	add.s32 	%r74, %r73, %r7;
	st.shared.f32 	[%r74], %f15;
	setp.lt.s32 	%p4, %r121, %r32;
	@%p4 bra 	$L__BB16_5;
$L__BB16_6:
	mul.lo.s32 	%r75, %r119, %r42;
	setp.lt.s32 	%p5, %r75, 1;
	@%p5 bra 	$L__BB16_9;
	add.s32 	%r34, %r32, %r42;
	mov.u32 	%r122, %r4;
$L__BB16_8:
	shl.b32 	%r76, %r122, 2;
	add.s32 	%r78, %r53, %r76;
	ld.shared.f32 	%f16, [%r78];
	add.s32 	%r80, %r52, %r76;
	st.shared.f32 	[%r80], %f16;
	add.s32 	%r122, %r122, %r42;
	setp.lt.s32 	%p6, %r122, %r34;
	@%p6 bra 	$L__BB16_8;
$L__BB16_9:
	shl.b32 	%r119, %r119, 1;
	setp.le.s32 	%p7, %r119, %r113;
	@%p7 bra 	$L__BB16_3;
$L__BB16_10:
	ret;
$L__BB16_11:
	shl.b32 	%r81, %r4, 2;
	mov.u32 	%r82, _ZZ11dwt2ysharedPfS_iiiiE1a;
	add.s32 	%r10, %r82, %r81;
	shl.b32 	%r11, %r42, 2;
	add.s32 	%r12, %r10, %r11;
	shl.b32 	%r83, %r3, 2;
	shl.b32 	%r84, %r2, 2;
	add.s32 	%r13, %r83, %r84;
	bra.uni 	$L__BB16_13;
$L__BB16_12:
	setp.lt.u32 	%p12, %r113, %r119;
	@%p12 bra 	$L__BB16_10;
$L__BB16_13:
	mov.u32 	%r14, %r113;
	shr.u32 	%r113, %r14, 1;
	add.s32 	%r85, %r14, -3;
	mul.lo.s32 	%r16, %r85, %r42;
	add.s32 	%r17, %r16, %r4;
	setp.lt.s32 	%p8, %r16, 1;
	ld.shared.f32 	%f1, [%r10];
	mov.u32 	%r116, %r4;
	@%p8 bra 	$L__BB16_16;
	mul.lo.s32 	%r18, %r113, %r42;
	shl.b32 	%r95, %r18, 2;
	mov.f32 	%f27, %f1;
	mov.u32 	%r114, %r4;
	mov.u32 	%r116, %r4;
$L__BB16_15:
	cvt.f64.f32 	%fd29, %f27;
	add.s32 	%r86, %r114, %r42;
	shl.b32 	%r87, %r86, 2;
	add.s32 	%r89, %r82, %r87;
	ld.shared.f32 	%f17, [%r89];
	cvt.f64.f32 	%fd30, %f17;
	mul.f64 	%fd31, %fd30, 0d3FEAC4BDD6E3FD71;
	fma.rn.f64 	%fd32, %fd29, 0d3FDEE8DD4748BF14, %fd31;
	add.s32 	%r114, %r86, %r42;
	add.s32 	%r90, %r89, %r11;
	ld.shared.f32 	%f27, [%r90];
	cvt.f64.f32 	%fd33, %f27;
	fma.rn.f64 	%fd34, %fd33, 0d3FCCB0BF0B6B7109, %fd32;
	add.s32 	%r91, %r90, %r11;
	ld.shared.f32 	%f18, [%r91];
	cvt.f64.f32 	%fd35, %f18;
	fma.rn.f64 	%fd36, %fd35, 0dBFC0907DC1930691, %fd34;
	cvt.rn.f32.f64 	%f19, %fd36;
	shl.b32 	%r92, %r116, 2;
	mov.u32 	%r93, _ZZ11dwt2ysharedPfS_iiiiE1c;
	add.s32 	%r94, %r93, %r92;
	st.shared.f32 	[%r94], %f19;
	mul.f64 	%fd37, %fd29, 0dBFC0907DC1930691;
	mul.f64 	%fd38, %fd30, 0d3FCCB0BF0B6B7109;
	sub.f64 	%fd39, %fd37, %fd38;
	fma.rn.f64 	%fd40, %fd33, 0d3FEAC4BDD6E3FD71, %fd39;
	mul.f64 	%fd41, %fd35, 0d3FDEE8DD4748BF14;
	sub.f64 	%fd42, %fd40, %fd41;
	cvt.rn.f32.f64 	%f20, %fd42;
	add.s32 	%r96, %r94, %r95;
	st.shared.f32 	[%r96], %f20;
	add.s32 	%r116, %r116, %r42;
	setp.lt.s32 	%p9, %r114, %r17;
	@%p9 bra 	$L__BB16_15;
$L__BB16_16:
	shl.b32 	%r97, %r16, 2;
	add.s32 	%r98, %r12, %r97;
	ld.shared.f32 	%f21, [%r98];
	cvt.f64.f32 	%fd43, %f21;
	shl.b32 	%r99, %r42, 1;
	add.s32 	%r100, %r16, %r99;
	add.s32 	%r24, %r17, %r99;
	add.s32 	%r101, %r98, %r11;
	ld.shared.f32 	%f22, [%r101];
	cvt.f64.f32 	%fd44, %f22;
	mul.f64 	%fd45, %fd44, 0d3FEAC4BDD6E3FD71;
	fma.rn.f64 	%fd46, %fd43, 0d3FDEE8DD4748BF14, %fd45;
	cvt.f64.f32 	%fd47, %f1;
	fma.rn.f64 	%fd48, %fd47, 0d3FCCB0BF0B6B7109, %fd46;
	ld.shared.f32 	%f23, [%r12];
	cvt.f64.f32 	%fd49, %f23;
	fma.rn.f64 	%fd50, %fd49, 0dBFC0907DC1930691, %fd48;
	cvt.rn.f32.f64 	%f24, %fd50;
	shl.b32 	%r102, %r116, 2;
	mov.u32 	%r103, _ZZ11dwt2ysharedPfS_iiiiE1c;
	add.s32 	%r104, %r103, %r102;
	st.shared.f32 	[%r104], %f24;
	mul.f64 	%fd51, %fd43, 0dBFC0907DC1930691;
	mul.f64 	%fd52, %fd44, 0d3FCCB0BF0B6B7109;
	sub.f64 	%fd53, %fd51, %fd52;
	fma.rn.f64 	%fd54, %fd47, 0d3FEAC4BDD6E3FD71, %fd53;
	mul.f64 	%fd55, %fd49, 0d3FDEE8DD4748BF14;
	sub.f64 	%fd56, %fd54, %fd55;
	cvt.rn.f32.f64 	%f25, %fd56;
	mul.lo.s32 	%r105, %r113, %r42;
	shl.b32 	%r106, %r105, 2;
	add.s32 	%r107, %r104, %r106;
	st.shared.f32 	[%r107], %f25;
	add.s32 	%r108, %r100, %r42;
	setp.lt.s32 	%p10, %r108, 1;
	@%p10 bra 	$L__BB16_12;
	add.s32 	%r25, %r24, %r42;
	mov.u32 	%r117, %r13;
	mov.u32 	%r118, %r4;
$L__BB16_18:
	add.s32 	%r110, %r103, %r117;
	ld.shared.f32 	%f26, [%r110];
	add.s32 	%r112, %r82, %r117;
	st.shared.f32 	[%r112], %f26;
	add.s32 	%r118, %r118, %r42;
	add.s32 	%r117, %r117, %r11;
	setp.lt.s32 	%p11, %r118, %r25;
	@%p11 bra 	$L__BB16_18;
	bra.uni 	$L__BB16_12;

}


// ===== COMPILED SASS (sm_100) =====

	.target	sm_100

	.elftype	@"ET_EXEC"


//--------------------- .note.nv.tkinfo           --------------------------
	.section	.note.nv.tkinfo,"",@"SHT_NOTE"
	.sectionflags	@"SHF_NOTE_NV_TKINFO"
	.tkinfo
        /*0018*/ 	.word	0x00000002
        /*0030*/ 	.string	""
        /*0030*/ 	.string	"ptxas"
        /*0030*/ 	.string	"Cuda compilation tools, release 13.0, V13.0.88"
        /*0030*/ 	.string	"Build cuda_13.0.r13.0/compiler.36424714_0"
        /*0030*/ 	.string	"-arch sm_100 -m 64 "



//--------------------- .note.nv.cuinfo           --------------------------
	.section	.note.nv.cuinfo,"",@"SHT_NOTE"
	.sectionflags	@"SHF_NOTE_NV_CUINFO"
        /*0018*/ 	.short	0x0002
        /*001a*/ 	.short	0x0064
        /*001c*/ 	.short	0x0082
	.zero		2


//--------------------- .nv.info                  --------------------------
	.section	.nv.info,"",@"SHT_CUDA_INFO"
	.align	4


	//----- nvinfo : EIATTR_REGCOUNT
	.align		4
        /*0000*/ 	.byte	0x04, 0x2f
        /*0002*/ 	.short	(.L_1 - .L_0)
	.align		4
.L_0:
        /*0004*/ 	.word	index@(_Z9addKernelPfS_S_)
        /*0008*/ 	.word	0x0000000c


	//----- nvinfo : EIATTR_FRAME_SIZE
	.align		4
.L_1:
        /*000c*/ 	.byte	0x04, 0x11
        /*000e*/ 	.short	(.L_3 - .L_2)
	.align		4
.L_2:
        /*0010*/ 	.word	index@(_Z9addKernelPfS_S_)
        /*0014*/ 	.word	0x00000000


	//----- nvinfo : EIATTR_REGCOUNT
	.align		4
.L_3:
        /*0018*/ 	.byte	0x04, 0x2f
        /*001a*/ 	.short	(.L_5 - .L_4)
	.align		4
.L_4:
        /*001c*/ 	.word	index@(_Z8initCUDAiii)
        /*0020*/ 	.word	0x00000004


	//----- nvinfo : EIATTR_FRAME_SIZE
	.align		4
.L_5:
        /*0024*/ 	.byte	0x04, 0x11
        /*0026*/ 	.short	(.L_7 - .L_6)
	.align		4
.L_6:
        /*0028*/ 	.word	index@(_Z8initCUDAiii)
        /*002c*/ 	.word	0x00000000


	//----- nvinfo : EIATTR_REGCOUNT
	.align		4
.L_7:
        /*0030*/ 	.byte	0x04, 0x2f
        /*0032*/ 	.short	(.L_9 - .L_8)
	.align		4
.L_8:
        /*0034*/ 	.word	index@(_Z12sumOfSquaresPfS_iiiPl)
        /*0038*/ 	.word	0x0000001e


	//----- nvinfo : EIATTR_FRAME_SIZE
	.align		4
.L_9:
        /*003c*/ 	.byte	0x04, 0x11
        /*003e*/ 	.short	(.L_11 - .L_10)
	.align		4
.L_10:
        /*0040*/ 	.word	index@(_Z12sumOfSquaresPfS_iiiPl)
        /*0044*/ 	.word	0x00000000


	//----- nvinfo : EIATTR_REGCOUNT
	.align		4
.L_11:
        /*0048*/ 	.byte	0x04, 0x2f
        /*004a*/ 	.short	(.L_13 - .L_12)
	.align		4
.L_12:
        /*004c*/ 	.word	index@(_Z6dwt3dxPfS_iiii)
        /*0050*/ 	.word	0x00000020


	//----- nvinfo : EIATTR_FRAME_SIZE
	.align		4
.L_13:
        /*0054*/ 	.byte	0x04, 0x11
        /*0056*/ 	.short	(.L_15 - .L_14)
	.align		4
.L_14:
        /*0058*/ 	.word	index@(_Z6dwt3dxPfS_iiii)
        /*005c*/ 	.word	0x00000000


	//----- nvinfo : EIATTR_REGCOUNT
	.align		4
.L_15:
        /*0060*/ 	.byte	0x04, 0x2f
        /*0062*/ 	.short	(.L_17 - .L_16)
	.align		4
.L_16:
        /*0064*/ 	.word	index@(_Z6dwt3dyPfS_iiii)
        /*0068*/ 	.word	0x00000020


	//----- nvinfo : EIATTR_FRAME_SIZE
	.align		4
.L_17:
        /*006c*/ 	.byte	0x04, 0x11
        /*006e*/ 	.short	(.L_19 - .L_18)
	.align		4
.L_18:
        /*0070*/ 	.word	index@(_Z6dwt3dyPfS_iiii)
        /*0074*/ 	.word	0x00000000


	//----- nvinfo : EIATTR_REGCOUNT
	.align		4
.L_19:
        /*0078*/ 	.byte	0x04, 0x2f
        /*007a*/ 	.short	(.L_21 - .L_20)
	.align		4
.L_20:
        /*007c*/ 	.word	index@(_Z6dwt3dzPfS_iiii)
        /*0080*/ 	.word	0x00000020


	//----- nvinfo : EIATTR_FRAME_SIZE
	.align		4
.L_21:
        /*0084*/ 	.byte	0x04, 0x11
        /*0086*/ 	.short	(.L_23 - .L_22)
	.align		4
.L_22:
        /*0088*/ 	.word	index@(_Z6dwt3dzPfS_iiii)
        /*008c*/ 	.word	0x00000000


	//----- nvinfo : EIATTR_REGCOUNT
	.align		4
.L_23:
        /*0090*/ 	.byte	0x04, 0x2f
        /*0092*/ 	.short	(.L_25 - .L_24)
	.align		4
.L_24:
        /*0094*/ 	.word	index@(_Z12calErrKernelPfS_S_)
        /*0098*/ 	.word	0x0000000c


	//----- nvinfo : EIATTR_FRAME_SIZE
	.align		4
.L_25:
        /*009c*/ 	.byte	0x04, 0x11
        /*009e*/ 	.short	(.L_27 - .L_26)
	.align		4
.L_26:
        /*00a0*/ 	.word	index@(_Z12calErrKernelPfS_S_)
        /*00a4*/ 	.word	0x00000000


	//----- nvinfo : EIATTR_REGCOUNT
	.align		4
.L_27:
        /*00a8*/ 	.byte	0x04, 0x2f
        /*00aa*/ 	.short	(.L_29 - .L_28)
	.align		4
.L_28:
        /*00ac*/ 	.word	index@(_Z15transpose_NaivePfPKfiiii)
        /*00b0*/ 	.word	0x00000010


	//----- nvinfo : EIATTR_FRAME_SIZE
	.align		4
.L_29:
        /*00b4*/ 	.byte	0x04, 0x11
        /*00b6*/ 	.short	(.L_31 - .L_30)
	.align		4
.L_30:
        /*00b8*/ 	.word	index@(_Z15transpose_NaivePfPKfiiii)
        /*00bc*/ 	.word	0x00000000


	//----- nvinfo : EIATTR_REGCOUNT
	.align		4
.L_31:
        /*00c0*/ 	.byte	0x04, 0x2f
        /*00c2*/ 	.short	(.L_33 - .L_32)
	.align		4
.L_32:
        /*00c4*/ 	.word	index@(_Z16transpose_kernelPfPKfiiii)
        /*00c8*/ 	.word	0x00000010


	//----- nvinfo : EIATTR_FRAME_SIZE
	.align		4
.L_33:
        /*00cc*/ 	.byte	0x04, 0x11
        /*00ce*/ 	.short	(.L_35 - .L_34)
	.align		4
.L_34:
        /*00d0*/ 	.word	index@(_Z16transpose_kernelPfPKfiiii)
        /*00d4*/ 	.word	0x00000000


	//----- nvinfo : EIATTR_REGCOUNT
	.align		4
.L_35:
        /*00d8*/ 	.byte	0x04, 0x2f
        /*00da*/ 	.short	(.L_37 - .L_36)
	.align		4
.L_36:
        /*00dc*/ 	.word	index@(_Z18transpose_diagonalPfPKfiii)
        /*00e0*/ 	.word	0x00000020


	//----- nvinfo : EIATTR_FRAME_SIZE
	.align		4
.L_37:
        /*00e4*/ 	.byte	0x04, 0x11
        /*00e6*/ 	.short	(.L_39 - .L_38)
	.align		4
.L_38:
        /*00e8*/ 	.word	index@(_Z18transpose_diagonalPfPKfiii)
        /*00ec*/ 	.word	0x00000000


	//----- nvinfo : EIATTR_REGCOUNT
	.align		4
.L_39:
        /*00f0*/ 	.byte	0x04, 0x2f
        /*00f2*/ 	.short	(.L_41 - .L_40)
	.align		4
.L_40:
        /*00f4*/ 	.word	index@(_Z14transposeNaivePfPKfiii)
        /*00f8*/ 	.word	0x0000001a


	//----- nvinfo : EIATTR_FRAME_SIZE
	.align		4
.L_41:
        /*00fc*/ 	.byte	0x04, 0x11
        /*00fe*/ 	.short	(.L_43 - .L_42)
	.align		4
.L_42:
        /*0100*/ 	.word	index@(_Z14transposeNaivePfPKfiii)
        /*0104*/ 	.word	0x00000000


	//----- nvinfo : EIATTR_REGCOUNT
	.align		4
.L_43:
        /*0108*/ 	.byte	0x04, 0x2f
        /*010a*/ 	.short	(.L_45 - .L_44)
	.align		4
.L_44:
        /*010c*/ 	.word	index@(_Z18transposeCoalescedPfPKfiii)
        /*0110*/ 	.word	0x00000020


	//----- nvinfo : EIATTR_FRAME_SIZE
	.align		4
.L_45:
        /*0114*/ 	.byte	0x04, 0x11
        /*0116*/ 	.short	(.L_47 - .L_46)
	.align		4
.L_46:
        /*0118*/ 	.word	index@(_Z18transposeCoalescedPfPKfiii)
        /*011c*/ 	.word	0x00000000


	//----- nvinfo : EIATTR_REGCOUNT
	.align		4
.L_47:
        /*0120*/ 	.byte	0x04, 0x2f
        /*0122*/ 	.short	(.L_49 - .L_48)
	.align		4
.L_48:
        /*0124*/ 	.word	index@(_Z13copySharedMemPfPKfiii)
        /*0128*/ 	.word	0x00000020


	//----- nvinfo : EIATTR_FRAME_SIZE
	.align		4
.L_49:
        /*012c*/ 	.byte	0x04, 0x11
        /*012e*/ 	.short	(.L_51 - .L_50)
	.align		4
.L_50:
        /*0130*/ 	.word	index@(_Z13copySharedMemPfPKfiii)
        /*0134*/ 	.word	0x00000000


	//----- nvinfo : EIATTR_REGCOUNT
	.align		4
.L_51:
        /*0138*/ 	.byte	0x04, 0x2f
        /*013a*/ 	.short	(.L_53 - .L_52)
	.align		4
.L_52:
        /*013c*/ 	.word	index@(_Z24transposeNoBankConflictsPfPKfiii)
        /*0140*/ 	.word	0x00000020


	//----- nvinfo : EIATTR_FRAME_SIZE
	.align		4
.L_53:
        /*0144*/ 	.byte	0x04, 0x11
        /*0146*/ 	.short	(.L_55 - .L_54)
	.align		4
.L_54:
        /*0148*/ 	.word	index@(_Z24transposeNoBankConflictsPfPKfiii)
        /*014c*/ 	.word	0x00000000


	//----- nvinfo : EIATTR_REGCOUNT
	.align		4
.L_55:
        /*0150*/ 	.byte	0x04, 0x2f
        /*0152*/ 	.short	(.L_57 - .L_56)
	.align		4
.L_56:
        /*0154*/ 	.word	index@(_Z20transposeFineGrainedPfPKfiii)
        /*0158*/ 	.word	0x00000020


	//----- nvinfo : EIATTR_FRAME_SIZE
	.align		4
.L_57:
        /*015c*/ 	.byte	0x04, 0x11
        /*015e*/ 	.short	(.L_59 - .L_58)
	.align		4
.L_58:
        /*0160*/ 	.word	index@(_Z20transposeFineGrainedPfPKfiii)
        /*0164*/ 	.word	0x00000000


	//----- nvinfo : EIATTR_REGCOUNT
	.align		4
.L_59:
        /*0168*/ 	.byte	0x04, 0x2f
        /*016a*/ 	.short	(.L_61 - .L_60)
	.align		4
.L_60:
        /*016c*/ 	.word	index@(_Z22transposeCoarseGrainedPfPKfiii)
        /*0170*/ 	.word	0x00000020


	//----- nvinfo : EIATTR_FRAME_SIZE
	.align		4
.L_61:
        /*0174*/ 	.byte	0x04, 0x11
        /*0176*/ 	.short	(.L_63 - .L_62)
	.align		4
.L_62:
        /*0178*/ 	.word	index@(_Z22transposeCoarseGrainedPfPKfiii)
        /*017c*/ 	.word	0x00000000


	//----- nvinfo : EIATTR_REGCOUNT
	.align		4
.L_63:
        /*0180*/ 	.byte	0x04, 0x2f
        /*0182*/ 	.short	(.L_65 - .L_64)
	.align		4
.L_64:
        /*0184*/ 	.word	index@(_Z11dwt2ysharedPfS_iiii)
        /*0188*/ 	.word	0x0000001d


	//----- nvinfo : EIATTR_FRAME_SIZE
	.align		4
.L_65:
        /*018c*/ 	.byte	0x04, 0x11
        /*018e*/ 	.short	(.L_67 - .L_66)
	.align		4
.L_66:
        /*0190*/ 	.word	index@(_Z11dwt2ysharedPfS_iiii)
        /*0194*/ 	.word	0x00000000


	//----- nvinfo : EIATTR_MIN_STACK_SIZE
	.align		4
.L_67:
        /*0198*/ 	.byte	0x04, 0x12
        /*019a*/ 	.short	(.L_69 - .L_68)
	.align		4
.L_68:
        /*019c*/ 	.word	index@(_Z12sumOfSquaresPfS_iiiPl)
        /*01a0*/ 	.word	0x00000000


	//----- nvinfo : EIATTR_MIN_STACK_SIZE
	.align		4
.L_69:
        /*01a4*/ 	.byte	0x04, 0x12
        /*01a6*/ 	.short	(.L_71 - .L_70)
	.align		4
.L_70:
        /*01a8*/ 	.word	index@(_Z11dwt2ysharedPfS_iiii)
        /*01ac*/ 	.word	0x00000000


	//----- nvinfo : EIATTR_MIN_STACK_SIZE
	.align		4
.L_71:
        /*01b0*/ 	.byte	0x04, 0x12
        /*01b2*/ 	.short	(.L_73 - .L_72)
	.align		4
.L_72:
        /*01b4*/ 	.word	index@(_Z22transposeCoarseGrainedPfPKfiii)
        /*01b8*/ 	.word	0x00000000


	//----- nvinfo : EIATTR_MIN_STACK_SIZE
	.align		4
.L_73:
        /*01bc*/ 	.byte	0x04, 0x12
        /*01be*/ 	.short	(.L_75 - .L_74)
	.align		4
.L_74:
        /*01c0*/ 	.word	index@(_Z20transposeFineGrainedPfPKfiii)
        /*01c4*/ 	.word	0x00000000


	//----- nvinfo : EIATTR_MIN_STACK_SIZE
	.align		4
.L_75:
        /*01c8*/ 	.byte	0x04, 0x12
        /*01ca*/ 	.short	(.L_77 - .L_76)
	.align		4
.L_76:
        /*01cc*/ 	.word	index@(_Z24transposeNoBankConflictsPfPKfiii)
        /*01d0*/ 	.word	0x00000000


	//----- nvinfo : EIATTR_MIN_STACK_SIZE
	.align		4
.L_77:
        /*01d4*/ 	.byte	0x04, 0x12
        /*01d6*/ 	.short	(.L_79 - .L_78)
	.align		4
.L_78:
        /*01d8*/ 	.word	index@(_Z13copySharedMemPfPKfiii)
        /*01dc*/ 	.word	0x00000000


	//----- nvinfo : EIATTR_MIN_STACK_SIZE
	.align		4
.L_79:
        /*01e0*/ 	.byte	0x04, 0x12
        /*01e2*/ 	.short	(.L_81 - .L_80)
	.align		4
.L_80:
        /*01e4*/ 	.word	index@(_Z18transposeCoalescedPfPKfiii)
        /*01e8*/ 	.word	0x00000000


	//----- nvinfo : EIATTR_MIN_STACK_SIZE
	.align		4
.L_81:
        /*01ec*/ 	.byte	0x04, 0x12
        /*01ee*/ 	.short	(.L_83 - .L_82)
	.align		4
.L_82:
        /*01f0*/ 	.word	index@(_Z14transposeNaivePfPKfiii)
        /*01f4*/ 	.word	0x00000000


	//----- nvinfo : EIATTR_MIN_STACK_SIZE
	.align		4
.L_83:
        /*01f8*/ 	.byte	0x04, 0x12
        /*01fa*/ 	.short	(.L_85 - .L_84)
	.align		4
.L_84:
        /*01fc*/ 	.word	index@(_Z18transpose_diagonalPfPKfiii)
        /*0200*/ 	.word	0x00000000


	//----- nvinfo : EIATTR_MIN_STACK_SIZE
	.align		4
.L_85:
        /*0204*/ 	.byte	0x04, 0x12
        /*0206*/ 	.short	(.L_87 - .L_86)
	.align		4
.L_86:
        /*0208*/ 	.word	index@(_Z16transpose_kernelPfPKfiiii)
        /*020c*/ 	.word	0x00000000


	//----- nvinfo : EIATTR_MIN_STACK_SIZE
	.align		4
.L_87:
        /*0210*/ 	.byte	0x04, 0x12
        /*0212*/ 	.short	(.L_89 - .L_88)
	.align		4
.L_88:
        /*0214*/ 	.word	index@(_Z15transpose_NaivePfPKfiiii)
        /*0218*/ 	.word	0x00000000


	//----- nvinfo : EIATTR_MIN_STACK_SIZE
	.align		4
.L_89:
        /*021c*/ 	.byte	0x04, 0x12
        /*021e*/ 	.short	(.L_91 - .L_90)
	.align		4
.L_90:
        /*0220*/ 	.word	index@(_Z12calErrKernelPfS_S_)
        /*0224*/ 	.word	0x00000000


	//----- nvinfo : EIATTR_MIN_STACK_SIZE
	.align		4
.L_91:
        /*0228*/ 	.byte	0x04, 0x12
        /*022a*/ 	.short	(.L_93 - .L_92)
	.align		4
.L_92:
        /*022c*/ 	.word	index@(_Z6dwt3dzPfS_iiii)
        /*0230*/ 	.word	0x00000000


	//----- nvinfo : EIATTR_MIN_STACK_SIZE
	.align		4
.L_93:
        /*0234*/ 	.byte	0x04, 0x12
        /*0236*/ 	.short	(.L_95 - .L_94)
	.align		4
.L_94:
        /*0238*/ 	.word	index@(_Z6dwt3dyPfS_iiii)
        /*023c*/ 	.word	0x00000000


	//----- nvinfo : EIATTR_MIN_STACK_SIZE
	.align		4
.L_95:
        /*0240*/ 	.byte	0x04, 0x12
        /*0242*/ 	.short	(.L_97 - .L_96)
	.align		4
.L_96:
        /*0244*/ 	.word	index@(_Z6dwt3dxPfS_iiii)
        /*0248*/ 	.word	0x00000000


	//----- nvinfo : EIATTR_MIN_STACK_SIZE
	.align		4
.L_97:
        /*024c*/ 	.byte	0x04, 0x12
        /*024e*/ 	.short	(.L_99 - .L_98)
	.align		4
.L_98:
        /*0250*/ 	.word	index@(_Z8initCUDAiii)
        /*0254*/ 	.word	0x00000000


	//----- nvinfo : EIATTR_MIN_STACK_SIZE
	.align		4
.L_99:
        /*0258*/ 	.byte	0x04, 0x12
        /*025a*/ 	.short	(.L_101 - .L_100)
	.align		4
.L_100:
        /*025c*/ 	.word	index@(_Z9addKernelPfS_S_)
        /*0260*/ 	.word	0x00000000
.L_101:


//--------------------- .nv.compat                --------------------------
	.section	.nv.compat,"",@"SHT_CUDA_COMPAT_INFO"
	.align	4
        /*0000*/ 	.byte	0x02, 0x09, 0x00, 0x00, 0x02, 0x02, 0x01, 0x00, 0x02, 0x05, 0x05, 0x00, 0x03, 0x07, 0x01, 0x01
        /*0010*/ 	.byte	0x02, 0x03, 0x00, 0x00, 0x02, 0x06, 0x01, 0x00, 0x04, 0x0b, 0x08, 0x00, 0x01, 0x00, 0x00, 0x00
        /*0020*/ 	.byte	0x00, 0x00, 0x00, 0x00


//--------------------- .nv.info._Z11dwt2ysharedPfS_iiii --------------------------
	.section	.nv.info._Z11dwt2ysharedPfS_iiii,"",@"SHT_CUDA_INFO"
	.sectionflags	@""
	.align	4


	//----- nvinfo : EIATTR_CUDA_API_VERSION
	.align		4
        /*0000*/ 	.byte	0x04, 0x37
        /*0002*/ 	.short	(.L_103 - .L_102)
.L_102:
        /*0004*/ 	.word	0x00000082


	//----- nvinfo : EIATTR_KPARAM_INFO
	.align		4
.L_103:
        /*0008*/ 	.byte	0x04, 0x17
        /*000a*/ 	.short	(.L_105 - .L_104)
.L_104:
        /*000c*/ 	.word	0x00000000
        /*0010*/ 	.short	0x0005
        /*0012*/ 	.short	0x001c
        /*0014*/ 	.byte	0x00, 0xf0, 0x11, 0x00


	//----- nvinfo : EIATTR_KPARAM_INFO
	.align		4
.L_105:
        /*0018*/ 	.byte	0x04, 0x17
        /*001a*/ 	.short	(.L_107 - .L_106)
.L_106:
        /*001c*/ 	.word	0x00000000
        /*0020*/ 	.short	0x0004
        /*0022*/ 	.short	0x0018
        /*0024*/ 	.byte	0x00, 0xf0, 0x11, 0x00


	//----- nvinfo : EIATTR_KPARAM_INFO
	.align		4
.L_107:
        /*0028*/ 	.byte	0x04, 0x17
        /*002a*/ 	.short	(.L_109 - .L_108)
.L_108:
        /*002c*/ 	.word	0x00000000
        /*0030*/ 	.short	0x0003
        /*0032*/ 	.short	0x0014
        /*0034*/ 	.byte	0x00, 0xf0, 0x11, 0x00


	//----- nvinfo : EIATTR_KPARAM_INFO
	.align		4
.L_109:
        /*0038*/ 	.byte	0x04, 0x17
        /*003a*/ 	.short	(.L_111 - .L_110)
.L_110:
        /*003c*/ 	.word	0x00000000
        /*0040*/ 	.short	0x0002
        /*0042*/ 	.short	0x0010
        /*0044*/ 	.byte	0x00, 0xf0, 0x11, 0x00


	//----- nvinfo : EIATTR_KPARAM_INFO
	.align		4
.L_111:
        /*0048*/ 	.byte	0x04, 0x17
        /*004a*/ 	.short	(.L_113 - .L_112)
.L_112:
        /*004c*/ 	.word	0x00000000
        /*0050*/ 	.short	0x0001
        /*0052*/ 	.short	0x0008
        /*0054*/ 	.byte	0x00, 0xf5, 0x21, 0x00


	//----- nvinfo : EIATTR_KPARAM_INFO
	.align		4
.L_113:
        /*0058*/ 	.byte	0x04, 0x17
        /*005a*/ 	.short	(.L_115 - .L_114)
.L_114:
        /*005c*/ 	.word	0x00000000
        /*0060*/ 	.short	0x0000
        /*0062*/ 	.short	0x0000
        /*0064*/ 	.byte	0x00, 0xf5, 0x21, 0x00


	//----- nvinfo : EIATTR_SPARSE_MMA_MASK
	.align		4
.L_115:
        /*0068*/ 	.byte	0x03, 0x50
        /*006a*/ 	.short	0x0000


	//----- nvinfo : EIATTR_MAXREG_COUNT
	.align		4
        /*006c*/ 	.byte	0x03, 0x1b
        /*006e*/ 	.short	0x00ff


	//----- nvinfo : EIATTR_MERCURY_ISA_VERSION
	.align		4
        /*0070*/ 	.byte	0x03, 0x5f
        /*0072*/ 	.short	0x0101


	//----- nvinfo : EIATTR_VRC_CTA_INIT_COUNT
	.align		4
        /*0074*/ 	.byte	0x02, 0x4a
	.zero		1
	.zero		1


	//----- nvinfo : EIATTR_EXIT_INSTR_OFFSETS
	.align		4
        /*0078*/ 	.byte	0x04, 0x1c
        /*007a*/ 	.short	(.L_117 - .L_116)


	//   ....[0]....
.L_116:
        /*007c*/ 	.word	0x00000030


	//   ....[1]....
        /*0080*/ 	.word	0x000008f0


	//   ....[2]....
        /*0084*/ 	.word	0x00001070


	//----- nvinfo : EIATTR_CRS_STACK_SIZE
	.align		4
.L_117:
        /*0088*/ 	.byte	0x04, 0x1e
        /*008a*/ 	.short	(.L_119 - .L_118)
.L_118:
        /*008c*/ 	.word	0x00000000


	//----- nvinfo : EIATTR_CBANK_PARAM_SIZE
	.align		4
.L_119:
        /*0090*/ 	.byte	0x03, 0x19
        /*0092*/ 	.short	0x0020


	//----- nvinfo : EIATTR_PARAM_CBANK
	.align		4
        /*0094*/ 	.byte	0x04, 0x0a
        /*0096*/ 	.short	(.L_121 - .L_120)
	.align		4
.L_120:
        /*0098*/ 	.word	index@(.nv.constant0._Z11dwt2ysharedPfS_iiii)
        /*009c*/ 	.short	0x0380
        /*009e*/ 	.short	0x0020


	//----- nvinfo : EIATTR_SW_WAR
	.align		4
.L_121:
        /*00a0*/ 	.byte	0x04, 0x36
        /*00a2*/ 	.short	(.L_123 - .L_122)
.L_122:
        /*00a4*/ 	.word	0x00000008
.L_123:


//--------------------- .nv.info._Z22transposeCoarseGrainedPfPKfiii --------------------------
	.section	.nv.info._Z22transposeCoarseGrainedPfPKfiii,"",@"SHT_CUDA_INFO"
	.sectionflags	@""
	.align	4


	//----- nvinfo : EIATTR_CUDA_API_VERSION
	.align		4
        /*0000*/ 	.byte	0x04, 0x37
        /*0002*/ 	.short	(.L_125 - .L_124)
.L_124:
        /*0004*/ 	.word	0x00000082


	//----- nvinfo : EIATTR_KPARAM_INFO
	.align		4
.L_125:
        /*0008*/ 	.byte	0x04, 0x17
        /*000a*/ 	.short	(.L_127 - .L_126)
.L_126:
        /*000c*/ 	.word	0x00000000
        /*0010*/ 	.short	0x0004
        /*0012*/ 	.short	0x0018
        /*0014*/ 	.byte	0x00, 0xf0, 0x11, 0x00


	//----- nvinfo : EIATTR_KPARAM_INFO
	.align		4
.L_127:
        /*0018*/ 	.byte	0x04, 0x17
        /*001a*/ 	.short	(.L_129 - .L_128)
.L_128:
        /*001c*/ 	.word	0x00000000
        /*0020*/ 	.short	0x0003
        /*0022*/ 	.short	0x0014
        /*0024*/ 	.byte	0x00, 0xf0, 0x11, 0x00


	//----- nvinfo : EIATTR_KPARAM_INFO
	.align		4
.L_129:
        /*0028*/ 	.byte	0x04, 0x17
        /*002a*/ 	.short	(.L_131 - .L_130)
.L_130:
        /*002c*/ 	.word	0x00000000
        /*0030*/ 	.short	0x0002
        /*0032*/ 	.short	0x0010
        /*0034*/ 	.byte	0x00, 0xf0, 0x11, 0x00


	//----- nvinfo : EIATTR_KPARAM_INFO
	.align		4
.L_131:
        /*0038*/ 	.byte	0x04, 0x17
        /*003a*/ 	.short	(.L_133 - .L_132)
.L_132:
        /*003c*/ 	.word	0x00000000
        /*0040*/ 	.short	0x0001
        /*0042*/ 	.short	0x0008
        /*0044*/ 	.byte	0x00, 0xf5, 0x21, 0x00


	//----- nvinfo : EIATTR_KPARAM_INFO
	.align		4
.L_133:
        /*0048*/ 	.byte	0x04, 0x17
        /*004a*/ 	.short	(.L_135 - .L_134)
.L_134:
        /*004c*/ 	.word	0x00000000
        /*0050*/ 	.short	0x0000
        /*0052*/ 	.short	0x0000
        /*0054*/ 	.byte	0x00, 0xf5, 0x21, 0x00


	//----- nvinfo : EIATTR_SPARSE_MMA_MASK
	.align		4
.L_135:
        /*0058*/ 	.byte	0x03, 0x50
        /*005a*/ 	.short	0x0000


	//----- nvinfo : EIATTR_MAXREG_COUNT
	.align		4
        /*005c*/ 	.byte	0x03, 0x1b
        /*005e*/ 	.short	0x00ff


	//----- nvinfo : EIATTR_NUM_BARRIERS
	.align		4
        /*0060*/ 	.byte	0x02, 0x4c
        /*0062*/ 	.byte	0x01
	.zero		1


	//----- nvinfo : EIATTR_MERCURY_ISA_VERSION
	.align		4
        /*0064*/ 	.byte	0x03, 0x5f
        /*0066*/ 	.short	0x0101


	//----- nvinfo : EIATTR_VRC_CTA_INIT_COUNT
	.align		4
        /*0068*/ 	.byte	0x02, 0x4a
	.zero		1
	.zero		1


	//----- nvinfo : EIATTR_EXIT_INSTR_OFFSETS
	.align		4
        /*006c*/ 	.byte	0x04, 0x1c
        /*006e*/ 	.short	(.L_137 - .L_136)


	//   ....[0]....
.L_136:
        /*0070*/ 	.word	0x00000030


	//   ....[1]....
        /*0074*/ 	.word	0x000012d0


	//   ....[2]....
        /*0078*/ 	.word	0x000013f0


	//----- nvinfo : EIATTR_CBANK_PARAM_SIZE
	.align		4
.L_137:
        /*007c*/ 	.byte	0x03, 0x19
        /*007e*/ 	.short	0x001c


	//----- nvinfo : EIATTR_PARAM_CBANK
	.align		4
        /*0080*/ 	.byte	0x04, 0x0a
        /*0082*/ 	.short	(.L_139 - .L_138)
	.align		4
.L_138:
        /*0084*/ 	.word	index@(.nv.constant0._Z22transposeCoarseGrainedPfPKfiii)
        /*0088*/ 	.short	0x0380
        /*008a*/ 	.short	0x001c


	//----- nvinfo : EIATTR_SW_WAR
	.align		4
.L_139:
        /*008c*/ 	.byte	0x04, 0x36
        /*008e*/ 	.short	(.L_141 - .L_140)
.L_140:
        /*0090*/ 	.word	0x00000008
.L_141:


//--------------------- .nv.info._Z20transposeFineGrainedPfPKfiii --------------------------
	.section	.nv.info._Z20transposeFineGrainedPfPKfiii,"",@"SHT_CUDA_INFO"
	.sectionflags	@""
	.align	4


	//----- nvinfo : EIATTR_CUDA_API_VERSION
	.align		4
        /*0000*/ 	.byte	0x04, 0x37
        /*0002*/ 	.short	(.L_143 - .L_142)
.L_142:
        /*0004*/ 	.word	0x00000082


	//----- nvinfo : EIATTR_KPARAM_INFO
	.align		4
.L_143:
        /*0008*/ 	.byte	0x04, 0x17
        /*000a*/ 	.short	(.L_145 - .L_144)
.L_144:
        /*000c*/ 	.word	0x00000000
        /*0010*/ 	.short	0x0004
        /*0012*/ 	.short	0x0018
        /*0014*/ 	.byte	0x00, 0xf0, 0x11, 0x00


	//----- nvinfo : EIATTR_KPARAM_INFO
	.align		4
.L_145:
        /*0018*/ 	.byte	0x04, 0x17
        /*001a*/ 	.short	(.L_147 - .L_146)
.L_146:
        /*001c*/ 	.word	0x00000000
        /*0020*/ 	.short	0x0003
        /*0022*/ 	.short	0x0014
        /*0024*/ 	.byte	0x00, 0xf0, 0x11, 0x00


	//----- nvinfo : EIATTR_KPARAM_INFO
	.align		4
.L_147:
        /*0028*/ 	.byte	0x04, 0x17
        /*002a*/ 	.short	(.L_149 - .L_148)
.L_148:
        /*002c*/ 	.word	0x00000000
        /*0030*/ 	.short	0x0002
        /*0032*/ 	.short	0x0010
        /*0034*/ 	.byte	0x00, 0xf0, 0x11, 0x00


	//----- nvinfo : EIATTR_KPARAM_INFO
	.align		4
.L_149:
        /*0038*/ 	.byte	0x04, 0x17
        /*003a*/ 	.short	(.L_151 - .L_150)
.L_150:
        /*003c*/ 	.word	0x00000000
        /*0040*/ 	.short	0x0001
        /*0042*/ 	.short	0x0008
        /*0044*/ 	.byte	0x00, 0xf5, 0x21, 0x00


	//----- nvinfo : EIATTR_KPARAM_INFO
	.align		4
.L_151:
        /*0048*/ 	.byte	0x04, 0x17
        /*004a*/ 	.short	(.L_153 - .L_152)
.L_152:
        /*004c*/ 	.word	0x00000000
        /*0050*/ 	.short	0x0000
        /*0052*/ 	.short	0x0000
        /*0054*/ 	.byte	0x00, 0xf5, 0x21, 0x00


	//----- nvinfo : EIATTR_SPARSE_MMA_MASK
	.align		4
.L_153:
        /*0058*/ 	.byte	0x03, 0x50
        /*005a*/ 	.short	0x0000


	//----- nvinfo : EIATTR_MAXREG_COUNT
	.align		4
        /*005c*/ 	.byte	0x03, 0x1b
        /*005e*/ 	.short	0x00ff


	//----- nvinfo : EIATTR_NUM_BARRIERS
	.align		4
        /*0060*/ 	.byte	0x02, 0x4c
        /*0062*/ 	.byte	0x01
	.zero		1


	//----- nvinfo : EIATTR_MERCURY_ISA_VERSION
	.align		4
        /*0064*/ 	.byte	0x03, 0x5f
        /*0066*/ 	.short	0x0101


	//----- nvinfo : EIATTR_VRC_CTA_INIT_COUNT
	.align		4
        /*0068*/ 	.byte	0x02, 0x4a
	.zero		1
	.zero		1


	//----- nvinfo : EIATTR_EXIT_INSTR_OFFSETS
	.align		4
        /*006c*/ 	.byte	0x04, 0x1c
        /*006e*/ 	.short	(.L_155 - .L_154)


	//   ....[0]....
.L_154:
        /*0070*/ 	.word	0x00000070


	//   ....[1]....
        /*0074*/ 	.word	0x000012d0


	//   ....[2]....
        /*0078*/ 	.word	0x00001410


	//----- nvinfo : EIATTR_CBANK_PARAM_SIZE
	.align		4
.L_155:
        /*007c*/ 	.byte	0x03, 0x19
        /*007e*/ 	.short	0x001c


	//----- nvinfo : EIATTR_PARAM_CBANK
	.align		4
        /*0080*/ 	.byte	0x04, 0x0a
        /*0082*/ 	.short	(.L_157 - .L_156)
	.align		4
.L_156:
        /*0084*/ 	.word	index@(.nv.constant0._Z20transposeFineGrainedPfPKfiii)
        /*0088*/ 	.short	0x0380
        /*008a*/ 	.short	0x001c


	//----- nvinfo : EIATTR_SW_WAR
	.align		4
.L_157:
        /*008c*/ 	.byte	0x04, 0x36
        /*008e*/ 	.short	(.L_159 - .L_158)
.L_158:
        /*0090*/ 	.word	0x00000008
.L_159:


//--------------------- .nv.info._Z24transposeNoBankConflictsPfPKfiii --------------------------
	.section	.nv.info._Z24transposeNoBankConflictsPfPKfiii,"",@"SHT_CUDA_INFO"
	.sectionflags	@""
	.align	4


	//----- nvinfo : EIATTR_CUDA_API_VERSION
	.align		4
        /*0000*/ 	.byte	0x04, 0x37
        /*0002*/ 	.short	(.L_161 - .L_160)
.L_160:
        /*0004*/ 	.word	0x00000082


	//----- nvinfo : EIATTR_KPARAM_INFO
	.align		4
.L_161:
        /*0008*/ 	.byte	0x04, 0x17
        /*000a*/ 	.short	(.L_163 - .L_162)
.L_162:
        /*000c*/ 	.word	0x00000000
        /*0010*/ 	.short	0x0004
        /*0012*/ 	.short	0x0018
        /*0014*/ 	.byte	0x00, 0xf0, 0x11, 0x00


	//----- nvinfo : EIATTR_KPARAM_INFO
	.align		4
.L_163:
        /*0018*/ 	.byte	0x04, 0x17
        /*001a*/ 	.short	(.L_165 - .L_164)
.L_164:
        /*001c*/ 	.word	0x00000000
        /*0020*/ 	.short	0x0003
        /*0022*/ 	.short	0x0014
        /*0024*/ 	.byte	0x00, 0xf0, 0x11, 0x00


	//----- nvinfo : EIATTR_KPARAM_INFO
	.align		4
.L_165:
        /*0028*/ 	.byte	0x04, 0x17
        /*002a*/ 	.short	(.L_167 - .L_166)
.L_166:
        /*002c*/ 	.word	0x00000000
        /*0030*/ 	.short	0x0002
        /*0032*/ 	.short	0x0010
        /*0034*/ 	.byte	0x00, 0xf0, 0x11, 0x00


	//----- nvinfo : EIATTR_KPARAM_INFO
	.align		4
.L_167:
        /*0038*/ 	.byte	0x04, 0x17
        /*003a*/ 	.short	(.L_169 - .L_168)
.L_168:
        /*003c*/ 	.word	0x00000000
        /*0040*/ 	.short	0x0001
        /*0042*/ 	.short	0x0008
        /*0044*/ 	.byte	0x00, 0xf5, 0x21, 0x00


	//----- nvinfo : EIATTR_KPARAM_INFO
	.align		4
.L_169:
        /*0048*/ 	.byte	0x04, 0x17
        /*004a*/ 	.short	(.L_171 - .L_170)
.L_170:
        /*004c*/ 	.word	0x00000000
        /*0050*/ 	.short	0x0000
        /*0052*/ 	.short	0x0000
        /*0054*/ 	.byte	0x00, 0xf5, 0x21, 0x00


	//----- nvinfo : EIATTR_SPARSE_MMA_MASK
	.align		4
.L_171:
        /*0058*/ 	.byte	0x03, 0x50
        /*005a*/ 	.short	0x0000


	//----- nvinfo : EIATTR_MAXREG_COUNT
	.align		4
        /*005c*/ 	.byte	0x03, 0x1b
        /*005e*/ 	.short	0x00ff


	//----- nvinfo : EIATTR_NUM_BARRIERS
	.align		4
        /*0060*/ 	.byte	0x02, 0x4c
        /*0062*/ 	.byte	0x01
	.zero		1


	//----- nvinfo : EIATTR_MERCURY_ISA_VERSION
	.align		4
        /*0064*/ 	.byte	0x03, 0x5f
        /*0066*/ 	.short	0x0101


	//----- nvinfo : EIATTR_VRC_CTA_INIT_COUNT
	.align		4
        /*0068*/ 	.byte	0x02, 0x4a
	.zero		1
	.zero		1


	//----- nvinfo : EIATTR_EXIT_INSTR_OFFSETS
	.align		4
        /*006c*/ 	.byte	0x04, 0x1c
        /*006e*/ 	.short	(.L_173 - .L_172)


	//   ....[0]....
.L_172:
        /*0070*/ 	.word	0x00000030


	//   ....[1]....
        /*0074*/ 	.word	0x000012f0


	//   ....[2]....
        /*0078*/ 	.word	0x00001410


	//----- nvinfo : EIATTR_CBANK_PARAM_SIZE
	.align		4
.L_173:
        /*007c*/ 	.byte	0x03, 0x19
        /*007e*/ 	.short	0x001c


	//----- nvinfo : EIATTR_PARAM_CBANK
	.align		4
        /*0080*/ 	.byte	0x04, 0x0a
        /*0082*/ 	.short	(.L_175 - .L_174)
	.align		4
.L_174:
        /*0084*/ 	.word	index@(.nv.constant0._Z24transposeNoBankConflictsPfPKfiii)
        /*0088*/ 	.short	0x0380
        /*008a*/ 	.short	0x001c


	//----- nvinfo : EIATTR_SW_WAR
	.align		4
.L_175:
        /*008c*/ 	.byte	0x04, 0x36
        /*008e*/ 	.short	(.L_177 - .L_176)
.L_176:
        /*0090*/ 	.word	0x00000008
.L_177:


//--------------------- .nv.info._Z13copySharedMemPfPKfiii --------------------------
	.section	.nv.info._Z13copySharedMemPfPKfiii,"",@"SHT_CUDA_INFO"
	.sectionflags	@""
	.align	4


	//----- nvinfo : EIATTR_CUDA_API_VERSION
	.align		4
        /*0000*/ 	.byte	0x04, 0x37
        /*0002*/ 	.short	(.L_179 - .L_178)
.L_178:
        /*0004*/ 	.word	0x00000082


	//----- nvinfo : EIATTR_KPARAM_INFO
	.align		4
.L_179:
        /*0008*/ 	.byte	0x04, 0x17
        /*000a*/ 	.short	(.L_181 - .L_180)
.L_180:
        /*000c*/ 	.word	0x00000000
        /*0010*/ 	.short	0x0004
        /*0012*/ 	.short	0x0018
        /*0014*/ 	.byte	0x00, 0xf0, 0x11, 0x00


	//----- nvinfo : EIATTR_KPARAM_INFO
	.align		4
.L_181:
        /*0018*/ 	.byte	0x04, 0x17
        /*001a*/ 	.short	(.L_183 - .L_182)
.L_182:
        /*001c*/ 	.word	0x00000000
        /*0020*/ 	.short	0x0003
        /*0022*/ 	.short	0x0014
        /*0024*/ 	.byte	0x00, 0xf0, 0x11, 0x00


	//----- nvinfo : EIATTR_KPARAM_INFO
	.align		4
.L_183:
        /*0028*/ 	.byte	0x04, 0x17
        /*002a*/ 	.short	(.L_185 - .L_184)
.L_184:
        /*002c*/ 	.word	0x00000000
        /*0030*/ 	.short	0x0002
        /*0032*/ 	.short	0x0010
        /*0034*/ 	.byte	0x00, 0xf0, 0x11, 0x00


	//----- nvinfo : EIATTR_KPARAM_INFO
	.align		4
.L_185:
        /*0038*/ 	.byte	0x04, 0x17
        /*003a*/ 	.short	(.L_187 - .L_186)
.L_186:
        /*003c*/ 	.word	0x00000000
        /*0040*/ 	.short	0x0001
        /*0042*/ 	.short	0x0008
        /*0044*/ 	.byte	0x00, 0xf5, 0x21, 0x00


	//----- nvinfo : EIATTR_KPARAM_INFO
	.align		4
.L_187:
        /*0048*/ 	.byte	0x04, 0x17
        /*004a*/ 	.short	(.L_189 - .L_188)
.L_188:
        /*004c*/ 	.word	0x00000000
        /*0050*/ 	.short	0x0000
        /*0052*/ 	.short	0x0000
        /*0054*/ 	.byte	0x00, 0xf5, 0x21, 0x00


	//----- nvinfo : EIATTR_SPARSE_MMA_MASK
	.align		4
.L_189:
        /*0058*/ 	.byte	0x03, 0x50
        /*005a*/ 	.short	0x0000


	//----- nvinfo : EIATTR_MAXREG_COUNT
	.align		4
        /*005c*/ 	.byte	0x03, 0x1b
        /*005e*/ 	.short	0x00ff


	//----- nvinfo : EIATTR_NUM_BARRIERS
	.align		4
        /*0060*/ 	.byte	0x02, 0x4c
        /*0062*/ 	.byte	0x01
	.zero		1


	//----- nvinfo : EIATTR_MERCURY_ISA_VERSION
	.align		4
        /*0064*/ 	.byte	0x03, 0x5f
        /*0066*/ 	.short	0x0101


	//----- nvinfo : EIATTR_VRC_CTA_INIT_COUNT
	.align		4
        /*0068*/ 	.byte	0x02, 0x4a
	.zero		1
	.zero		1


	//----- nvinfo : EIATTR_EXIT_INSTR_OFFSETS
	.align		4
        /*006c*/ 	.byte	0x04, 0x1c
        /*006e*/ 	.short	(.L_191 - .L_190)


	//   ....[0]....
.L_190:
        /*0070*/ 	.word	0x00000070


	//   ....[1]....
        /*0074*/ 	.word	0x00001270


	//   ....[2]....
        /*0078*/ 	.word	0x00001450


	//----- nvinfo : EIATTR_CBANK_PARAM_SIZE
	.align		4
.L_191:
        /*007c*/ 	.byte	0x03, 0x19
        /*007e*/ 	.short	0x001c


	//----- nvinfo : EIATTR_PARAM_CBANK
	.align		4
        /*0080*/ 	.byte	0x04, 0x0a
        /*0082*/ 	.short	(.L_193 - .L_192)
	.align		4
.L_192:
        /*0084*/ 	.word	index@(.nv.constant0._Z13copySharedMemPfPKfiii)
        /*0088*/ 	.short	0x0380
        /*008a*/ 	.short	0x001c


	//----- nvinfo : EIATTR_SW_WAR
	.align		4
.L_193:
        /*008c*/ 	.byte	0x04, 0x36
        /*008e*/ 	.short	(.L_195 - .L_194)
.L_194:
        /*0090*/ 	.word	0x00000008
.L_195:


//--------------------- .nv.info._Z18transposeCoalescedPfPKfiii --------------------------
	.section	.nv.info._Z18transposeCoalescedPfPKfiii,"",@"SHT_CUDA_INFO"
	.sectionflags	@""
	.align	4


	//----- nvinfo : EIATTR_CUDA_API_VERSION
	.align		4
        /*0000*/ 	.byte	0x04, 0x37
        /*0002*/ 	.short	(.L_197 - .L_196)
.L_196:
        /*0004*/ 	.word	0x00000082


	//----- nvinfo : EIATTR_KPARAM_INFO
	.align		4
.L_197:
        /*0008*/ 	.byte	0x04, 0x17
        /*000a*/ 	.short	(.L_199 - .L_198)
.L_198:
        /*000c*/ 	.word	0x00000000
        /*0010*/ 	.short	0x0004
        /*0012*/ 	.short	0x0018
        /*0014*/ 	.byte	0x00, 0xf0, 0x11, 0x00


	//----- nvinfo : EIATTR_KPARAM_INFO
	.align		4
.L_199:
        /*0018*/ 	.byte	0x04, 0x17
        /*001a*/ 	.short	(.L_201 - .L_200)
.L_200:
        /*001c*/ 	.word	0x00000000
        /*0020*/ 	.short	0x0003
        /*0022*/ 	.short	0x0014
        /*0024*/ 	.byte	0x00, 0xf0, 0x11, 0x00


	//----- nvinfo : EIATTR_KPARAM_INFO
	.align		4
.L_201:
        /*0028*/ 	.byte	0x04, 0x17
        /*002a*/ 	.short	(.L_203 - .L_202)
.L_202:
        /*002c*/ 	.word	0x00000000
        /*0030*/ 	.short	0x0002
        /*0032*/ 	.short	0x0010
        /*0034*/ 	.byte	0x00, 0xf0, 0x11, 0x00


	//----- nvinfo : EIATTR_KPARAM_INFO
	.align		4
.L_203:
        /*0038*/ 	.byte	0x04, 0x17
        /*003a*/ 	.short	(.L_205 - .L_204)
.L_204:
        /*003c*/ 	.word	0x00000000
        /*0040*/ 	.short	0x0001
        /*0042*/ 	.short	0x0008
        /*0044*/ 	.byte	0x00, 0xf5, 0x21, 0x00


	//----- nvinfo : EIATTR_KPARAM_INFO
	.align		4
.L_205:
        /*0048*/ 	.byte	0x04, 0x17
        /*004a*/ 	.short	(.L_207 - .L_206)
.L_206:
        /*004c*/ 	.word	0x00000000
        /*0050*/ 	.short	0x0000
        /*0052*/ 	.short	0x0000
        /*0054*/ 	.byte	0x00, 0xf5, 0x21, 0x00


	//----- nvinfo : EIATTR_SPARSE_MMA_MASK
	.align		4
.L_207:
        /*0058*/ 	.byte	0x03, 0x50
        /*005a*/ 	.short	0x0000


	//----- nvinfo : EIATTR_MAXREG_COUNT
	.align		4
        /*005c*/ 	.byte	0x03, 0x1b
        /*005e*/ 	.short	0x00ff


	//----- nvinfo : EIATTR_NUM_BARRIERS
	.align		4
        /*0060*/ 	.byte	0x02, 0x4c
        /*0062*/ 	.byte	0x01
	.zero		1


	//----- nvinfo : EIATTR_MERCURY_ISA_VERSION
	.align		4
        /*0064*/ 	.byte	0x03, 0x5f
        /*0066*/ 	.short	0x0101


	//----- nvinfo : EIATTR_VRC_CTA_INIT_COUNT
	.align		4
        /*0068*/ 	.byte	0x02, 0x4a
	.zero		1
	.zero		1


	//----- nvinfo : EIATTR_EXIT_INSTR_OFFSETS
	.align		4
        /*006c*/ 	.byte	0x04, 0x1c
        /*006e*/ 	.short	(.L_209 - .L_208)


	//   ....[0]....
.L_208:
        /*0070*/ 	.word	0x00000030


	//   ....[1]....
        /*0074*/ 	.word	0x000012f0


	//   ....[2]....
        /*0078*/ 	.word	0x00001410


	//----- nvinfo : EIATTR_CBANK_PARAM_SIZE
	.align		4
.L_209:
        /*007c*/ 	.byte	0x03, 0x19
        /*007e*/ 	.short	0x001c


	//----- nvinfo : EIATTR_PARAM_CBANK
	.align		4
        /*0080*/ 	.byte	0x04, 0x0a
        /*0082*/ 	.short	(.L_211 - .L_210)
	.align		4
.L_210:
        /*0084*/ 	.word	index@(.nv.constant0._Z18transposeCoalescedPfPKfiii)
        /*0088*/ 	.short	0x0380
        /*008a*/ 	.short	0x001c


	//----- nvinfo : EIATTR_SW_WAR
	.align		4
.L_211:
        /*008c*/ 	.byte	0x04, 0x36
        /*008e*/ 	.short	(.L_213 - .L_212)
.L_212:
        /*0090*/ 	.word	0x00000008
.L_213:


//--------------------- .nv.info._Z14transposeNaivePfPKfiii --------------------------
	.section	.nv.info._Z14transposeNaivePfPKfiii,"",@"SHT_CUDA_INFO"
	.sectionflags	@""
	.align	4


	//----- nvinfo : EIATTR_CUDA_API_VERSION
	.align		4
        /*0000*/ 	.byte	0x04, 0x37
        /*0002*/ 	.short	(.L_215 - .L_214)
.L_214:
        /*0004*/ 	.word	0x00000082


	//----- nvinfo : EIATTR_KPARAM_INFO
	.align		4
.L_215:
        /*0008*/ 	.byte	0x04, 0x17
        /*000a*/ 	.short	(.L_217 - .L_216)
.L_216:
        /*000c*/ 	.word	0x00000000
        /*0010*/ 	.short	0x0004
        /*0012*/ 	.short	0x0018
        /*0014*/ 	.byte	0x00, 0xf0, 0x11, 0x00


	//----- nvinfo : EIATTR_KPARAM_INFO
	.align		4
.L_217:
        /*0018*/ 	.byte	0x04, 0x17
        /*001a*/ 	.short	(.L_219 - .L_218)
.L_218:
        /*001c*/ 	.word	0x00000000
        /*0020*/ 	.short	0x0003
        /*0022*/ 	.short	0x0014
        /*0024*/ 	.byte	0x00, 0xf0, 0x11, 0x00


	//----- nvinfo : EIATTR_KPARAM_INFO
	.align		4
.L_219:
        /*0028*/ 	.byte	0x04, 0x17
        /*002a*/ 	.short	(.L_221 - .L_220)
.L_220:
        /*002c*/ 	.word	0x00000000
        /*0030*/ 	.short	0x0002
        /*0032*/ 	.short	0x0010
        /*0034*/ 	.byte	0x00, 0xf0, 0x11, 0x00


	//----- nvinfo : EIATTR_KPARAM_INFO
	.align		4
.L_221:
        /*0038*/ 	.byte	0x04, 0x17
        /*003a*/ 	.short	(.L_223 - .L_222)
.L_222:
        /*003c*/ 	.word	0x00000000
        /*0040*/ 	.short	0x0001
        /*0042*/ 	.short	0x0008
        /*0044*/ 	.byte	0x00, 0xf5, 0x21, 0x00


	//----- nvinfo : EIATTR_KPARAM_INFO
	.align		4
.L_223:
        /*0048*/ 	.byte	0x04, 0x17
        /*004a*/ 	.short	(.L_225 - .L_224)
.L_224:
        /*004c*/ 	.word	0x00000000
        /*0050*/ 	.short	0x0000
        /*0052*/ 	.short	0x0000
        /*0054*/ 	.byte	0x00, 0xf5, 0x21, 0x00


	//----- nvinfo : EIATTR_SPARSE_MMA_MASK
	.align		4
.L_225:
        /*0058*/ 	.byte	0x03, 0x50
        /*005a*/ 	.short	0x0000


	//----- nvinfo : EIATTR_MAXREG_COUNT
	.align		4
        /*005c*/ 	.byte	0x03, 0x1b
        /*005e*/ 	.short	0x00ff


	//----- nvinfo : EIATTR_MERCURY_ISA_VERSION
	.align		4
        /*0060*/ 	.byte	0x03, 0x5f
        /*0062*/ 	.short	0x0101


	//----- nvinfo : EIATTR_VRC_CTA_INIT_COUNT
	.align		4
        /*0064*/ 	.byte	0x02, 0x4a
	.zero		1
	.zero		1


	//----- nvinfo : EIATTR_EXIT_INSTR_OFFSETS
	.align		4
        /*0068*/ 	.byte	0x04, 0x1c
        /*006a*/ 	.short	(.L_227 - .L_226)


	//   ....[0]....
.L_226:
        /*006c*/ 	.word	0x00000030


	//   ....[1]....
        /*0070*/ 	.word	0x00000410


	//   ....[2]....
        /*0074*/ 	.word	0x00000560


	//   ....[3]....
        /*0078*/ 	.word	0x000005f0


	//----- nvinfo : EIATTR_CBANK_PARAM_SIZE
	.align		4
.L_227:
        /*007c*/ 	.byte	0x03, 0x19
        /*007e*/ 	.short	0x001c


	//----- nvinfo : EIATTR_PARAM_CBANK
	.align		4
        /*0080*/ 	.byte	0x04, 0x0a
        /*0082*/ 	.short	(.L_229 - .L_228)
	.align		4
.L_228:
        /*0084*/ 	.word	index@(.nv.constant0._Z14transposeNaivePfPKfiii)
        /*0088*/ 	.short	0x0380
        /*008a*/ 	.short	0x001c


	//----- nvinfo : EIATTR_SW_WAR
	.align		4
.L_229:
        /*008c*/ 	.byte	0x04, 0x36
        /*008e*/ 	.short	(.L_231 - .L_230)
.L_230:
        /*0090*/ 	.word	0x00000008
.L_231:


//--------------------- .nv.info._Z18transpose_diagonalPfPKfiii --------------------------
	.section	.nv.info._Z18transpose_diagonalPfPKfiii,"",@"SHT_CUDA_INFO"
	.sectionflags	@""
	.align	4


	//----- nvinfo : EIATTR_CUDA_API_VERSION
	.align		4
        /*0000*/ 	.byte	0x04, 0x37
        /*0002*/ 	.short	(.L_233 - .L_232)
.L_232:
        /*0004*/ 	.word	0x00000082


	//----- nvinfo : EIATTR_KPARAM_INFO
	.align		4
.L_233:
        /*0008*/ 	.byte	0x04, 0x17
        /*000a*/ 	.short	(.L_235 - .L_234)
.L_234:
        /*000c*/ 	.word	0x00000000
        /*0010*/ 	.short	0x0004
        /*0012*/ 	.short	0x0018
        /*0014*/ 	.byte	0x00, 0xf0, 0x11, 0x00


	//----- nvinfo : EIATTR_KPARAM_INFO
	.align		4
.L_235:
        /*0018*/ 	.byte	0x04, 0x17
        /*001a*/ 	.short	(.L_237 - .L_236)
.L_236:
        /*001c*/ 	.word	0x00000000
        /*0020*/ 	.short	0x0003
        /*0022*/ 	.short	0x0014
        /*0024*/ 	.byte	0x00, 0xf0, 0x11, 0x00


	//----- nvinfo : EIATTR_KPARAM_INFO
	.align		4
.L_237:
        /*0028*/ 	.byte	0x04, 0x17
        /*002a*/ 	.short	(.L_239 - .L_238)
.L_238:
        /*002c*/ 	.word	0x00000000
        /*0030*/ 	.short	0x0002
        /*0032*/ 	.short	0x0010
        /*0034*/ 	.byte	0x00, 0xf0, 0x11, 0x00


	//----- nvinfo : EIATTR_KPARAM_INFO
	.align		4
.L_239:
        /*0038*/ 	.byte	0x04, 0x17
        /*003a*/ 	.short	(.L_241 - .L_240)
.L_240:
        /*003c*/ 	.word	0x00000000
        /*0040*/ 	.short	0x0001
        /*0042*/ 	.short	0x0008
        /*0044*/ 	.byte	0x00, 0xf5, 0x21, 0x00


	//----- nvinfo : EIATTR_KPARAM_INFO
	.align		4
.L_241:
        /*0048*/ 	.byte	0x04, 0x17
        /*004a*/ 	.short	(.L_243 - .L_242)
.L_242:
        /*004c*/ 	.word	0x00000000
        /*0050*/ 	.short	0x0000
        /*0052*/ 	.short	0x0000
        /*0054*/ 	.byte	0x00, 0xf5, 0x21, 0x00


	//----- nvinfo : EIATTR_SPARSE_MMA_MASK
	.align		4
.L_243:
        /*0058*/ 	.byte	0x03, 0x50
        /*005a*/ 	.short	0x0000


	//----- nvinfo : EIATTR_MAXREG_COUNT
	.align		4
        /*005c*/ 	.byte	0x03, 0x1b
        /*005e*/ 	.short	0x00ff


	//----- nvinfo : EIATTR_NUM_BARRIERS
	.align		4
        /*0060*/ 	.byte	0x02, 0x4c
        /*0062*/ 	.byte	0x01
	.zero		1


	//----- nvinfo : EIATTR_MERCURY_ISA_VERSION
	.align		4
        /*0064*/ 	.byte	0x03, 0x5f
        /*0066*/ 	.short	0x0101


	//----- nvinfo : EIATTR_VRC_CTA_INIT_COUNT
	.align		4
        /*0068*/ 	.byte	0x02, 0x4a
	.zero		1
	.zero		1


	//----- nvinfo : EIATTR_EXIT_INSTR_OFFSETS
	.align		4
        /*006c*/ 	.byte	0x04, 0x1c
        /*006e*/ 	.short	(.L_245 - .L_244)


	//   ....[0]....
.L_244:
        /*0070*/ 	.word	0x000004a0


	//   ....[1]....
        /*0074*/ 	.word	0x00001720


	//   ....[2]....
        /*0078*/ 	.word	0x00001840


	//----- nvinfo : EIATTR_CBANK_PARAM_SIZE
	.align		4
.L_245:
        /*007c*/ 	.byte	0x03, 0x19
        /*007e*/ 	.short	0x001c


	//----- nvinfo : EIATTR_PARAM_CBANK
	.align		4
        /*0080*/ 	.byte	0x04, 0x0a
        /*0082*/ 	.short	(.L_247 - .L_246)
	.align		4
.L_246:
        /*0084*/ 	.word	index@(.nv.constant0._Z18transpose_diagonalPfPKfiii)
        /*0088*/ 	.short	0x0380
        /*008a*/ 	.short	0x001c


	//----- nvinfo : EIATTR_SW_WAR
	.align		4
.L_247:
        /*008c*/ 	.byte	0x04, 0x36
        /*008e*/ 	.short	(.L_249 - .L_248)
.L_248:
        /*0090*/ 	.word	0x00000008
.L_249:


//--------------------- .nv.info._Z16transpose_kernelPfPKfiiii --------------------------
	.section	.nv.info._Z16transpose_kernelPfPKfiiii,"",@"SHT_CUDA_INFO"
	.sectionflags	@""
	.align	4


	//----- nvinfo : EIATTR_CUDA_API_VERSION
	.align		4
        /*0000*/ 	.byte	0x04, 0x37
        /*0002*/ 	.short	(.L_251 - .L_250)
.L_250:
        /*0004*/ 	.word	0x00000082


	//----- nvinfo : EIATTR_KPARAM_INFO
	.align		4
.L_251:
        /*0008*/ 	.byte	0x04, 0x17
        /*000a*/ 	.short	(.L_253 - .L_252)
.L_252:
        /*000c*/ 	.word	0x00000000
        /*0010*/ 	.short	0x0005
        /*0012*/ 	.short	0x001c
        /*0014*/ 	.byte	0x00, 0xf0, 0x11, 0x00


	//----- nvinfo : EIATTR_KPARAM_INFO
	.align		4
.L_253:
        /*0018*/ 	.byte	0x04, 0x17
        /*001a*/ 	.short	(.L_255 - .L_254)
.L_254:
        /*001c*/ 	.word	0x00000000
        /*0020*/ 	.short	0x0004
        /*0022*/ 	.short	0x0018
        /*0024*/ 	.byte	0x00, 0xf0, 0x11, 0x00


	//----- nvinfo : EIATTR_KPARAM_INFO
	.align		4
.L_255:
        /*0028*/ 	.byte	0x04, 0x17
        /*002a*/ 	.short	(.L_257 - .L_256)
.L_256:
        /*002c*/ 	.word	0x00000000
        /*0030*/ 	.short	0x0003
        /*0032*/ 	.short	0x0014
        /*0034*/ 	.byte	0x00, 0xf0, 0x11, 0x00


	//----- nvinfo : EIATTR_KPARAM_INFO
	.align		4
.L_257:
        /*0038*/ 	.byte	0x04, 0x17
        /*003a*/ 	.short	(.L_259 - .L_258)
.L_258:
        /*003c*/ 	.word	0x00000000
        /*0040*/ 	.short	0x0002
        /*0042*/ 	.short	0x0010
        /*0044*/ 	.byte	0x00, 0xf0, 0x11, 0x00


	//----- nvinfo : EIATTR_KPARAM_INFO
	.align		4
.L_259:
        /*0048*/ 	.byte	0x04, 0x17
        /*004a*/ 	.short	(.L_261 - .L_260)
.L_260:
        /*004c*/ 	.word	0x00000000
        /*0050*/ 	.short	0x0001
        /*0052*/ 	.short	0x0008
        /*0054*/ 	.byte	0x00, 0xf5, 0x21, 0x00


	//----- nvinfo : EIATTR_KPARAM_INFO
	.align		4
.L_261:
        /*0058*/ 	.byte	0x04, 0x17
        /*005a*/ 	.short	(.L_263 - .L_262)
.L_262:
        /*005c*/ 	.word	0x00000000
        /*0060*/ 	.short	0x0000
        /*0062*/ 	.short	0x0000
        /*0064*/ 	.byte	0x00, 0xf5, 0x21, 0x00


	//----- nvinfo : EIATTR_SPARSE_MMA_MASK
	.align		4
.L_263:
        /*0068*/ 	.byte	0x03, 0x50
        /*006a*/ 	.short	0x0000


	//----- nvinfo : EIATTR_MAXREG_COUNT
	.align		4
        /*006c*/ 	.byte	0x03, 0x1b
        /*006e*/ 	.short	0x00ff


	//----- nvinfo : EIATTR_NUM_BARRIERS
	.align		4
        /*0070*/ 	.byte	0x02, 0x4c
        /*0072*/ 	.byte	0x01
	.zero		1


	//----- nvinfo : EIATTR_MERCURY_ISA_VERSION
	.align		4
        /*0074*/ 	.byte	0x03, 0x5f
        /*0076*/ 	.short	0x0101


	//----- nvinfo : EIATTR_VRC_CTA_INIT_COUNT
	.align		4
        /*0078*/ 	.byte	0x02, 0x4a
	.zero		1
	.zero		1


	//----- nvinfo : EIATTR_EXIT_INSTR_OFFSETS
	.align		4
        /*007c*/ 	.byte	0x04, 0x1c
        /*007e*/ 	.short	(.L_265 - .L_264)


	//   ....[0]....
.L_264:
        /*0080*/ 	.word	0x00000330


	//   ....[1]....
        /*0084*/ 	.word	0x000003f0


	//----- nvinfo : EIATTR_CBANK_PARAM_SIZE
	.align		4
.L_265:
        /*0088*/ 	.byte	0x03, 0x19
        /*008a*/ 	.short	0x0020


	//----- nvinfo : EIATTR_PARAM_CBANK
	.align		4
        /*008c*/ 	.byte	0x04, 0x0a
        /*008e*/ 	.short	(.L_267 - .L_266)
	.align		4
.L_266:
        /*0090*/ 	.word	index@(.nv.constant0._Z16transpose_kernelPfPKfiiii)
        /*0094*/ 	.short	0x0380
        /*0096*/ 	.short	0x0020


	//----- nvinfo : EIATTR_SW_WAR
	.align		4
.L_267:
        /*0098*/ 	.byte	0x04, 0x36
        /*009a*/ 	.short	(.L_269 - .L_268)
.L_268:
        /*009c*/ 	.word	0x00000008
.L_269:


//--------------------- .nv.info._Z15transpose_NaivePfPKfiiii --------------------------
	.section	.nv.info._Z15transpose_NaivePfPKfiiii,"",@"SHT_CUDA_INFO"
	.sectionflags	@""
	.align	4


	//----- nvinfo : EIATTR_CUDA_API_VERSION
	.align		4
        /*0000*/ 	.byte	0x04, 0x37
        /*0002*/ 	.short	(.L_271 - .L_270)
.L_270:
        /*0004*/ 	.word	0x00000082


	//----- nvinfo : EIATTR_KPARAM_INFO
	.align		4
.L_271:
        /*0008*/ 	.byte	0x04, 0x17
        /*000a*/ 	.short	(.L_273 - .L_272)
.L_272:
        /*000c*/ 	.word	0x00000000
        /*0010*/ 	.short	0x0005
        /*0012*/ 	.short	0x001c
        /*0014*/ 	.byte	0x00, 0xf0, 0x11, 0x00


	//----- nvinfo : EIATTR_KPARAM_INFO
	.align		4
.L_273:
        /*0018*/ 	.byte	0x04, 0x17
        /*001a*/ 	.short	(.L_275 - .L_274)
.L_274:
        /*001c*/ 	.word	0x00000000
        /*0020*/ 	.short	0x0004
        /*0022*/ 	.short	0x0018
        /*0024*/ 	.byte	0x00, 0xf0, 0x11, 0x00


	//----- nvinfo : EIATTR_KPARAM_INFO
	.align		4
.L_275:
        /*0028*/ 	.byte	0x04, 0x17
        /*002a*/ 	.short	(.L_277 - .L_276)
.L_276:
        /*002c*/ 	.word	0x00000000
        /*0030*/ 	.short	0x0003
        /*0032*/ 	.short	0x0014
        /*0034*/ 	.byte	0x00, 0xf0, 0x11, 0x00


	//----- nvinfo : EIATTR_KPARAM_INFO
	.align		4
.L_277:
        /*0038*/ 	.byte	0x04, 0x17
        /*003a*/ 	.short	(.L_279 - .L_278)
.L_278:
        /*003c*/ 	.word	0x00000000
        /*0040*/ 	.short	0x0002
        /*0042*/ 	.short	0x0010
        /*0044*/ 	.byte	0x00, 0xf0, 0x11, 0x00


	//----- nvinfo : EIATTR_KPARAM_INFO
	.align		4
.L_279:
        /*0048*/ 	.byte	0x04, 0x17
        /*004a*/ 	.short	(.L_281 - .L_280)
.L_280:
        /*004c*/ 	.word	0x00000000
        /*0050*/ 	.short	0x0001
        /*0052*/ 	.short	0x0008
        /*0054*/ 	.byte	0x00, 0xf5, 0x21, 0x00


	//----- nvinfo : EIATTR_KPARAM_INFO
	.align		4
.L_281:
        /*0058*/ 	.byte	0x04, 0x17
        /*005a*/ 	.short	(.L_283 - .L_282)
.L_282:
        /*005c*/ 	.word	0x00000000
        /*0060*/ 	.short	0x0000
        /*0062*/ 	.short	0x0000
        /*0064*/ 	.byte	0x00, 0xf5, 0x21, 0x00


	//----- nvinfo : EIATTR_SPARSE_MMA_MASK
	.align		4
.L_283:
        /*0068*/ 	.byte	0x03, 0x50
        /*006a*/ 	.short	0x0000


	//----- nvinfo : EIATTR_MAXREG_COUNT
	.align		4
        /*006c*/ 	.byte	0x03, 0x1b
        /*006e*/ 	.short	0x00ff


	//----- nvinfo : EIATTR_MERCURY_ISA_VERSION
	.align		4
        /*0070*/ 	.byte	0x03, 0x5f
        /*0072*/ 	.short	0x0101


	//----- nvinfo : EIATTR_VRC_CTA_INIT_COUNT
	.align		4
        /*0074*/ 	.byte	0x02, 0x4a
	.zero		1
	.zero		1


	//----- nvinfo : EIATTR_EXIT_INSTR_OFFSETS
	.align		4
        /*0078*/ 	.byte	0x04, 0x1c
        /*007a*/ 	.short	(.L_285 - .L_284)


	//   ....[0]....
.L_284:
        /*007c*/ 	.word	0x00000200


	//   ....[1]....
        /*0080*/ 	.word	0x000002f0


	//----- nvinfo : EIATTR_CBANK_PARAM_SIZE
	.align		4
.L_285:
        /*0084*/ 	.byte	0x03, 0x19
        /*0086*/ 	.short	0x0020


	//----- nvinfo : EIATTR_PARAM_CBANK
	.align		4
        /*0088*/ 	.byte	0x04, 0x0a
        /*008a*/ 	.short	(.L_287 - .L_286)
	.align		4
.L_286:
        /*008c*/ 	.word	index@(.nv.constant0._Z15transpose_NaivePfPKfiiii)
        /*0090*/ 	.short	0x0380
        /*0092*/ 	.short	0x0020


	//----- nvinfo : EIATTR_SW_WAR
	.align		4
.L_287:
        /*0094*/ 	.byte	0x04, 0x36
        /*0096*/ 	.short	(.L_289 - .L_288)
.L_288:
        /*0098*/ 	.word	0x00000008
.L_289:


//--------------------- .nv.info._Z12calErrKernelPfS_S_ --------------------------
	.section	.nv.info._Z12calErrKernelPfS_S_,"",@"SHT_CUDA_INFO"
	.sectionflags	@""
	.align	4


	//----- nvinfo : EIATTR_CUDA_API_VERSION
	.align		4
        /*0000*/ 	.byte	0x04, 0x37
        /*0002*/ 	.short	(.L_291 - .L_290)
.L_290:
        /*0004*/ 	.word	0x00000082


	//----- nvinfo : EIATTR_KPARAM_INFO
	.align		4
.L_291:
        /*0008*/ 	.byte	0x04, 0x17
        /*000a*/ 	.short	(.L_293 - .L_292)
.L_292:
        /*000c*/ 	.word	0x00000000
        /*0010*/ 	.short	0x0002
        /*0012*/ 	.short	0x0010
        /*0014*/ 	.byte	0x00, 0xf5, 0x21, 0x00


	//----- nvinfo : EIATTR_KPARAM_INFO
	.align		4
.L_293:
        /*0018*/ 	.byte	0x04, 0x17
        /*001a*/ 	.short	(.L_295 - .L_294)
.L_294:
        /*001c*/ 	.word	0x00000000
        /*0020*/ 	.short	0x0001
        /*0022*/ 	.short	0x0008
        /*0024*/ 	.byte	0x00, 0xf5, 0x21, 0x00


	//----- nvinfo : EIATTR_KPARAM_INFO
	.align		4
.L_295:
        /*0028*/ 	.byte	0x04, 0x17
        /*002a*/ 	.short	(.L_297 - .L_296)
.L_296:
        /*002c*/ 	.word	0x00000000
        /*0030*/ 	.short	0x0000
        /*0032*/ 	.short	0x0000
        /*0034*/ 	.byte	0x00, 0xf5, 0x21, 0x00


	//----- nvinfo : EIATTR_SPARSE_MMA_MASK
	.align		4
.L_297:
        /*0038*/ 	.byte	0x03, 0x50
        /*003a*/ 	.short	0x0000


	//----- nvinfo : EIATTR_MAXREG_COUNT
	.align		4
        /*003c*/ 	.byte	0x03, 0x1b
        /*003e*/ 	.short	0x00ff


	//----- nvinfo : EIATTR_MERCURY_ISA_VERSION
	.align		4
        /*0040*/ 	.byte	0x03, 0x5f
        /*0042*/ 	.short	0x0101


	//----- nvinfo : EIATTR_VRC_CTA_INIT_COUNT
	.align		4
        /*0044*/ 	.byte	0x02, 0x4a
	.zero		1
	.zero		1


	//----- nvinfo : EIATTR_EXIT_INSTR_OFFSETS
	.align		4
        /*0048*/ 	.byte	0x04, 0x1c
        /*004a*/ 	.short	(.L_299 - .L_298)


	//   ....[0]....
.L_298:
        /*004c*/ 	.word	0x000000d0


	//----- nvinfo : EIATTR_CBANK_PARAM_SIZE
	.align		4
.L_299:
        /*0050*/ 	.byte	0x03, 0x19
        /*0052*/ 	.short	0x0018


	//----- nvinfo : EIATTR_PARAM_CBANK
	.align		4
        /*0054*/ 	.byte	0x04, 0x0a
        /*0056*/ 	.short	(.L_301 - .L_300)
	.align		4
.L_300:
        /*0058*/ 	.word	index@(.nv.constant0._Z12calErrKernelPfS_S_)
        /*005c*/ 	.short	0x0380
        /*005e*/ 	.short	0x0018


	//----- nvinfo : EIATTR_SW_WAR
	.align		4
.L_301:
        /*0060*/ 	.byte	0x04, 0x36
        /*0062*/ 	.short	(.L_303 - .L_302)
.L_302:
        /*0064*/ 	.word	0x00000008
.L_303:


//--------------------- .nv.info._Z6dwt3dzPfS_iiii --------------------------
	.section	.nv.info._Z6dwt3dzPfS_iiii,"",@"SHT_CUDA_INFO"
	.sectionflags	@""
	.align	4


	//----- nvinfo : EIATTR_CUDA_API_VERSION
	.align		4
        /*0000*/ 	.byte	0x04, 0x37
        /*0002*/ 	.short	(.L_305 - .L_304)
.L_304:
        /*0004*/ 	.word	0x00000082


	//----- nvinfo : EIATTR_KPARAM_INFO
	.align		4
.L_305:
        /*0008*/ 	.byte	0x04, 0x17
        /*000a*/ 	.short	(.L_307 - .L_306)
.L_306:
        /*000c*/ 	.word	0x00000000
        /*0010*/ 	.short	0x0005
        /*0012*/ 	.short	0x001c
        /*0014*/ 	.byte	0x00, 0xf0, 0x11, 0x00


	//----- nvinfo : EIATTR_KPARAM_INFO
	.align		4
.L_307:
        /*0018*/ 	.byte	0x04, 0x17
        /*001a*/ 	.short	(.L_309 - .L_308)
.L_308:
        /*001c*/ 	.word	0x00000000
        /*0020*/ 	.short	0x0004
        /*0022*/ 	.short	0x0018
        /*0024*/ 	.byte	0x00, 0xf0, 0x11, 0x00


	//----- nvinfo : EIATTR_KPARAM_INFO
	.align		4
.L_309:
        /*0028*/ 	.byte	0x04, 0x17
        /*002a*/ 	.short	(.L_311 - .L_310)
.L_310:
        /*002c*/ 	.word	0x00000000
        /*0030*/ 	.short	0x0003
        /*0032*/ 	.short	0x0014
        /*0034*/ 	.byte	0x00, 0xf0, 0x11, 0x00


	//----- nvinfo : EIATTR_KPARAM_INFO
	.align		4
.L_311:
        /*0038*/ 	.byte	0x04, 0x17
        /*003a*/ 	.short	(.L_313 - .L_312)
.L_312:
        /*003c*/ 	.word	0x00000000
        /*0040*/ 	.short	0x0002
        /*0042*/ 	.short	0x0010
        /*0044*/ 	.byte	0x00, 0xf0, 0x11, 0x00


	//----- nvinfo : EIATTR_KPARAM_INFO
	.align		4
.L_313:
        /*0048*/ 	.byte	0x04, 0x17
        /*004a*/ 	.short	(.L_315 - .L_314)
.L_314:
        /*004c*/ 	.word	0x00000000
        /*0050*/ 	.short	0x0001
        /*0052*/ 	.short	0x0008
        /*0054*/ 	.byte	0x00, 0xf5, 0x21, 0x00


	//----- nvinfo : EIATTR_KPARAM_INFO
	.align		4
.L_315:
        /*0058*/ 	.byte	0x04, 0x17
        /*005a*/ 	.short	(.L_317 - .L_316)
.L_316:
        /*005c*/ 	.word	0x00000000
        /*0060*/ 	.short	0x0000
        /*0062*/ 	.short	0x0000
        /*0064*/ 	.byte	0x00, 0xf5, 0x21, 0x00


	//----- nvinfo : EIATTR_SPARSE_MMA_MASK
	.align		4
.L_317:
        /*0068*/ 	.byte	0x03, 0x50
        /*006a*/ 	.short	0x0000


	//----- nvinfo : EIATTR_MAXREG_COUNT
	.align		4
        /*006c*/ 	.byte	0x03, 0x1b
        /*006e*/ 	.short	0x00ff


	//----- nvinfo : EIATTR_MERCURY_ISA_VERSION
	.align		4
        /*0070*/ 	.byte	0x03, 0x5f
        /*0072*/ 	.short	0x0101


	//----- nvinfo : EIATTR_VRC_CTA_INIT_COUNT
	.align		4
        /*0074*/ 	.byte	0x02, 0x4a
	.zero		1
	.zero		1


	//----- nvinfo : EIATTR_EXIT_INSTR_OFFSETS
	.align		4
        /*0078*/ 	.byte	0x04, 0x1c
        /*007a*/ 	.short	(.L_319 - .L_318)


	//   ....[0]....
.L_318:
        /*007c*/ 	.word	0x00000030


	//   ....[1]....
        /*0080*/ 	.word	0x000008d0


	//   ....[2]....
        /*0084*/ 	.word	0x000010f0


	//----- nvinfo : EIATTR_CRS_STACK_SIZE
	.align		4
.L_319:
        /*0088*/ 	.byte	0x04, 0x1e
        /*008a*/ 	.short	(.L_321 - .L_320)
.L_320:
        /*008c*/ 	.word	0x00000000


	//----- nvinfo : EIATTR_CBANK_PARAM_SIZE
	.align		4
.L_321:
        /*0090*/ 	.byte	0x03, 0x19
        /*0092*/ 	.short	0x0020


	//----- nvinfo : EIATTR_PARAM_CBANK
	.align		4
        /*0094*/ 	.byte	0x04, 0x0a
        /*0096*/ 	.short	(.L_323 - .L_322)
	.align		4
.L_322:
        /*0098*/ 	.word	index@(.nv.constant0._Z6dwt3dzPfS_iiii)
        /*009c*/ 	.short	0x0380
        /*009e*/ 	.short	0x0020


	//----- nvinfo : EIATTR_SW_WAR
	.align		4
.L_323:
        /*00a0*/ 	.byte	0x04, 0x36
        /*00a2*/ 	.short	(.L_325 - .L_324)
.L_324:
        /*00a4*/ 	.word	0x00000008
.L_325:


//--------------------- .nv.info._Z6dwt3dyPfS_iiii --------------------------
	.section	.nv.info._Z6dwt3dyPfS_iiii,"",@"SHT_CUDA_INFO"
	.sectionflags	@""
	.align	4


	//----- nvinfo : EIATTR_CUDA_API_VERSION
	.align		4
        /*0000*/ 	.byte	0x04, 0x37
        /*0002*/ 	.short	(.L_327 - .L_326)
.L_326:
        /*0004*/ 	.word	0x00000082


	//----- nvinfo : EIATTR_KPARAM_INFO
	.align		4
.L_327:
        /*0008*/ 	.byte	0x04, 0x17
        /*000a*/ 	.short	(.L_329 - .L_328)
.L_328:
        /*000c*/ 	.word	0x00000000
        /*0010*/ 	.short	0x0005
        /*0012*/ 	.short	0x001c
        /*0014*/ 	.byte	0x00, 0xf0, 0x11, 0x00


	//----- nvinfo : EIATTR_KPARAM_INFO
	.align		4
.L_329:
        /*0018*/ 	.byte	0x04, 0x17
        /*001a*/ 	.short	(.L_331 - .L_330)
.L_330:
        /*001c*/ 	.word	0x00000000
        /*0020*/ 	.short	0x0004
        /*0022*/ 	.short	0x0018
        /*0024*/ 	.byte	0x00, 0xf0, 0x11, 0x00


	//----- nvinfo : EIATTR_KPARAM_INFO
	.align		4
.L_331:
        /*0028*/ 	.byte	0x04, 0x17
        /*002a*/ 	.short	(.L_333 - .L_332)
.L_332:
        /*002c*/ 	.word	0x00000000
        /*0030*/ 	.short	0x0003
        /*0032*/ 	.short	0x0014
        /*0034*/ 	.byte	0x00, 0xf0, 0x11, 0x00


	//----- nvinfo : EIATTR_KPARAM_INFO
	.align		4
.L_333:
        /*0038*/ 	.byte	0x04, 0x17
        /*003a*/ 	.short	(.L_335 - .L_334)
.L_334:
        /*003c*/ 	.word	0x00000000
        /*0040*/ 	.short	0x0002
        /*0042*/ 	.short	0x0010
        /*0044*/ 	.byte	0x00, 0xf0, 0x11, 0x00


	//----- nvinfo : EIATTR_KPARAM_INFO
	.align		4
.L_335:
        /*0048*/ 	.byte	0x04, 0x17
        /*004a*/ 	.short	(.L_337 - .L_336)
.L_336:
        /*004c*/ 	.word	0x00000000
        /*0050*/ 	.short	0x0001
        /*0052*/ 	.short	0x0008
        /*0054*/ 	.byte	0x00, 0xf5, 0x21, 0x00


	//----- nvinfo : EIATTR_KPARAM_INFO
	.align		4
.L_337:
        /*0058*/ 	.byte	0x04, 0x17
        /*005a*/ 	.short	(.L_339 - .L_338)
.L_338:
        /*005c*/ 	.word	0x00000000
        /*0060*/ 	.short	0x0000
        /*0062*/ 	.short	0x0000
        /*0064*/ 	.byte	0x00, 0xf5, 0x21, 0x00


	//----- nvinfo : EIATTR_SPARSE_MMA_MASK
	.align		4
.L_339:
        /*0068*/ 	.byte	0x03, 0x50
        /*006a*/ 	.short	0x0000


	//----- nvinfo : EIATTR_MAXREG_COUNT
	.align		4
        /*006c*/ 	.byte	0x03, 0x1b
        /*006e*/ 	.short	0x00ff


	//----- nvinfo : EIATTR_MERCURY_ISA_VERSION
	.align		4
        /*0070*/ 	.byte	0x03, 0x5f
        /*0072*/ 	.short	0x0101


	//----- nvinfo : EIATTR_VRC_CTA_INIT_COUNT
	.align		4
        /*0074*/ 	.byte	0x02, 0x4a
	.zero		1
	.zero		1


	//----- nvinfo : EIATTR_EXIT_INSTR_OFFSETS
	.align		4
        /*0078*/ 	.byte	0x04, 0x1c
        /*007a*/ 	.short	(.L_341 - .L_340)


	//   ....[0]....
.L_340:
        /*007c*/ 	.word	0x00000030


	//   ....[1]....
        /*0080*/ 	.word	0x00000a10


	//   ....[2]....
        /*0084*/ 	.word	0x00001220


	//----- nvinfo : EIATTR_CRS_STACK_SIZE
	.align		4
.L_341:
        /*0088*/ 	.byte	0x04, 0x1e
        /*008a*/ 	.short	(.L_343 - .L_342)
.L_342:
        /*008c*/ 	.word	0x00000000


	//----- nvinfo : EIATTR_CBANK_PARAM_SIZE
	.align		4
.L_343:
        /*0090*/ 	.byte	0x03, 0x19
        /*0092*/ 	.short	0x0020


	//----- nvinfo : EIATTR_PARAM_CBANK
	.align		4
        /*0094*/ 	.byte	0x04, 0x0a
        /*0096*/ 	.short	(.L_345 - .L_344)
	.align		4
.L_344:
        /*0098*/ 	.word	index@(.nv.constant0._Z6dwt3dyPfS_iiii)
        /*009c*/ 	.short	0x0380
        /*009e*/ 	.short	0x0020


	//----- nvinfo : EIATTR_SW_WAR
	.align		4
.L_345:
        /*00a0*/ 	.byte	0x04, 0x36
        /*00a2*/ 	.short	(.L_347 - .L_346)
.L_346:
        /*00a4*/ 	.word	0x00000008
.L_347:


//--------------------- .nv.info._Z6dwt3dxPfS_iiii --------------------------
	.section	.nv.info._Z6dwt3dxPfS_iiii,"",@"SHT_CUDA_INFO"
	.sectionflags	@""
	.align	4


	//----- nvinfo : EIATTR_CUDA_API_VERSION
	.align		4
        /*0000*/ 	.byte	0x04, 0x37
        /*0002*/ 	.short	(.L_349 - .L_348)
.L_348:
        /*0004*/ 	.word	0x00000082


	//----- nvinfo : EIATTR_KPARAM_INFO
	.align		4
.L_349:
        /*0008*/ 	.byte	0x04, 0x17
        /*000a*/ 	.short	(.L_351 - .L_350)
.L_350:
        /*000c*/ 	.word	0x00000000
        /*0010*/ 	.short	0x0005
        /*0012*/ 	.short	0x001c
        /*0014*/ 	.byte	0x00, 0xf0, 0x11, 0x00


	//----- nvinfo : EIATTR_KPARAM_INFO
	.align		4
.L_351:
        /*0018*/ 	.byte	0x04, 0x17
        /*001a*/ 	.short	(.L_353 - .L_352)
.L_352:
        /*001c*/ 	.word	0x00000000
        /*0020*/ 	.short	0x0004
        /*0022*/ 	.short	0x0018
        /*0024*/ 	.byte	0x00, 0xf0, 0x11, 0x00


	//----- nvinfo : EIATTR_KPARAM_INFO
	.align		4
.L_353:
        /*0028*/ 	.byte	0x04, 0x17
        /*002a*/ 	.short	(.L_355 - .L_354)
.L_354:
        /*002c*/ 	.word	0x00000000
        /*0030*/ 	.short	0x0003
        /*0032*/ 	.short	0x0014
        /*0034*/ 	.byte	0x00, 0xf0, 0x11, 0x00


	//----- nvinfo : EIATTR_KPARAM_INFO
	.align		4
.L_355:
        /*0038*/ 	.byte	0x04, 0x17
        /*003a*/ 	.short	(.L_357 - .L_356)
.L_356:
        /*003c*/ 	.word	0x00000000
        /*0040*/ 	.short	0x0002
        /*0042*/ 	.short	0x0010
        /*0044*/ 	.byte	0x00, 0xf0, 0x11, 0x00


	//----- nvinfo : EIATTR_KPARAM_INFO
	.align		4
.L_357:
        /*0048*/ 	.byte	0x04, 0x17
        /*004a*/ 	.short	(.L_359 - .L_358)
.L_358:
        /*004c*/ 	.word	0x00000000
        /*0050*/ 	.short	0x0001
        /*0052*/ 	.short	0x0008
        /*0054*/ 	.byte	0x00, 0xf5, 0x21, 0x00


	//----- nvinfo : EIATTR_KPARAM_INFO
	.align		4
.L_359:
        /*0058*/ 	.byte	0x04, 0x17
        /*005a*/ 	.short	(.L_361 - .L_360)
.L_360:
        /*005c*/ 	.word	0x00000000
        /*0060*/ 	.short	0x0000
        /*0062*/ 	.short	0x0000
        /*0064*/ 	.byte	0x00, 0xf5, 0x21, 0x00


	//----- nvinfo : EIATTR_SPARSE_MMA_MASK
	.align		4
.L_361:
        /*0068*/ 	.byte	0x03, 0x50
        /*006a*/ 	.short	0x0000


	//----- nvinfo : EIATTR_MAXREG_COUNT
	.align		4
        /*006c*/ 	.byte	0x03, 0x1b
        /*006e*/ 	.short	0x00ff


	//----- nvinfo : EIATTR_MERCURY_ISA_VERSION
	.align		4
        /*0070*/ 	.byte	0x03, 0x5f
        /*0072*/ 	.short	0x0101


	//----- nvinfo : EIATTR_VRC_CTA_INIT_COUNT
	.align		4
        /*0074*/ 	.byte	0x02, 0x4a
	.zero		1
	.zero		1


	//----- nvinfo : EIATTR_EXIT_INSTR_OFFSETS
	.align		4
        /*0078*/ 	.byte	0x04, 0x1c
        /*007a*/ 	.short	(.L_363 - .L_362)


	//   ....[0]....
.L_362:
        /*007c*/ 	.word	0x00000050


	//   ....[1]....
        /*0080*/ 	.word	0x00000800


	//   ....[2]....
        /*0084*/ 	.word	0x00000fe0


	//----- nvinfo : EIATTR_CRS_STACK_SIZE
	.align		4
.L_363:
        /*0088*/ 	.byte	0x04, 0x1e
        /*008a*/ 	.short	(.L_365 - .L_364)
.L_364:
        /*008c*/ 	.word	0x00000000


	//----- nvinfo : EIATTR_CBANK_PARAM_SIZE
	.align		4
.L_365:
        /*0090*/ 	.byte	0x03, 0x19
        /*0092*/ 	.short	0x0020


	//----- nvinfo : EIATTR_PARAM_CBANK
	.align		4
        /*0094*/ 	.byte	0x04, 0x0a
        /*0096*/ 	.short	(.L_367 - .L_366)
	.align		4
.L_366:
        /*0098*/ 	.word	index@(.nv.constant0._Z6dwt3dxPfS_iiii)
        /*009c*/ 	.short	0x0380
        /*009e*/ 	.short	0x0020


	//----- nvinfo : EIATTR_SW_WAR
	.align		4
.L_367:
        /*00a0*/ 	.byte	0x04, 0x36
        /*00a2*/ 	.short	(.L_369 - .L_368)
.L_368:
        /*00a4*/ 	.word	0x00000008
.L_369:


//--------------------- .nv.info._Z12sumOfSquaresPfS_iiiPl --------------------------
	.section	.nv.info._Z12sumOfSquaresPfS_iiiPl,"",@"SHT_CUDA_INFO"
	.sectionflags	@""
	.align	4


	//----- nvinfo : EIATTR_CUDA_API_VERSION
	.align		4
        /*0000*/ 	.byte	0x04, 0x37
        /*0002*/ 	.short	(.L_371 - .L_370)
.L_370:
        /*0004*/ 	.word	0x00000082


	//----- nvinfo : EIATTR_KPARAM_INFO
	.align		4
.L_371:
        /*0008*/ 	.byte	0x04, 0x17
        /*000a*/ 	.short	(.L_373 - .L_372)
.L_372:
        /*000c*/ 	.word	0x00000000
        /*0010*/ 	.short	0x0005
        /*0012*/ 	.short	0x0020
        /*0014*/ 	.byte	0x00, 0xf5, 0x21, 0x00


	//----- nvinfo : EIATTR_KPARAM_INFO
	.align		4
.L_373:
        /*0018*/ 	.byte	0x04, 0x17
        /*001a*/ 	.short	(.L_375 - .L_374)
.L_374:
        /*001c*/ 	.word	0x00000000
        /*0020*/ 	.short	0x0004
        /*0022*/ 	.short	0x0018
        /*0024*/ 	.byte	0x00, 0xf0, 0x11, 0x00


	//----- nvinfo : EIATTR_KPARAM_INFO
	.align		4
.L_375:
        /*0028*/ 	.byte	0x04, 0x17
        /*002a*/ 	.short	(.L_377 - .L_376)
.L_376:
        /*002c*/ 	.word	0x00000000
        /*0030*/ 	.short	0x0003
        /*0032*/ 	.short	0x0014
        /*0034*/ 	.byte	0x00, 0xf0, 0x11, 0x00


	//----- nvinfo : EIATTR_KPARAM_INFO
	.align		4
.L_377:
        /*0038*/ 	.byte	0x04, 0x17
        /*003a*/ 	.short	(.L_379 - .L_378)
.L_378:
        /*003c*/ 	.word	0x00000000
        /*0040*/ 	.short	0x0002
        /*0042*/ 	.short	0x0010
        /*0044*/ 	.byte	0x00, 0xf0, 0x11, 0x00


	//----- nvinfo : EIATTR_KPARAM_INFO
	.align		4
.L_379:
        /*0048*/ 	.byte	0x04, 0x17
        /*004a*/ 	.short	(.L_381 - .L_380)
.L_380:
        /*004c*/ 	.word	0x00000000
        /*0050*/ 	.short	0x0001
        /*0052*/ 	.short	0x0008
        /*0054*/ 	.byte	0x00, 0xf5, 0x21, 0x00


	//----- nvinfo : EIATTR_KPARAM_INFO
	.align		4
.L_381:
        /*0058*/ 	.byte	0x04, 0x17
        /*005a*/ 	.short	(.L_383 - .L_382)
.L_382:
        /*005c*/ 	.word	0x00000000
        /*0060*/ 	.short	0x0000
        /*0062*/ 	.short	0x0000
        /*0064*/ 	.byte	0x00, 0xf5, 0x21, 0x00


	//----- nvinfo : EIATTR_SPARSE_MMA_MASK
	.align		4
.L_383:
        /*0068*/ 	.byte	0x03, 0x50
        /*006a*/ 	.short	0x0000


	//----- nvinfo : EIATTR_MAXREG_COUNT
	.align		4
        /*006c*/ 	.byte	0x03, 0x1b
        /*006e*/ 	.short	0x00ff


	//----- nvinfo : EIATTR_NUM_BARRIERS
	.align		4
        /*0070*/ 	.byte	0x02, 0x4c
        /*0072*/ 	.byte	0x01
	.zero		1


	//----- nvinfo : EIATTR_MERCURY_ISA_VERSION
	.align		4
        /*0074*/ 	.byte	0x03, 0x5f
        /*0076*/ 	.short	0x0101


	//----- nvinfo : EIATTR_VRC_CTA_INIT_COUNT
	.align		4
        /*0078*/ 	.byte	0x02, 0x4a
	.zero		1
	.zero		1


	//----- nvinfo : EIATTR_EXIT_INSTR_OFFSETS
	.align		4
        /*007c*/ 	.byte	0x04, 0x1c
        /*007e*/ 	.short	(.L_385 - .L_384)


	//   ....[0]....
.L_384:
        /*0080*/ 	.word	0x00000bb0


	//   ....[1]....
        /*0084*/ 	.word	0x00000c20


	//----- nvinfo : EIATTR_CRS_STACK_SIZE
	.align		4
.L_385:
        /*0088*/ 	.byte	0x04, 0x1e
        /*008a*/ 	.short	(.L_387 - .L_386)
.L_386:
        /*008c*/ 	.word	0x00000000


	//----- nvinfo : EIATTR_CBANK_PARAM_SIZE
	.align		4
.L_387:
        /*0090*/ 	.byte	0x03, 0x19
        /*0092*/ 	.short	0x0028


	//----- nvinfo : EIATTR_PARAM_CBANK
	.align		4
        /*0094*/ 	.byte	0x04, 0x0a
        /*0096*/ 	.short	(.L_389 - .L_388)
	.align		4
.L_388:
        /*0098*/ 	.word	index@(.nv.constant0._Z12sumOfSquaresPfS_iiiPl)
        /*009c*/ 	.short	0x0380
        /*009e*/ 	.short	0x0028


	//----- nvinfo : EIATTR_SW_WAR
	.align		4
.L_389:
        /*00a0*/ 	.byte	0x04, 0x36
        /*00a2*/ 	.short	(.L_391 - .L_390)
.L_390:
        /*00a4*/ 	.word	0x00000008
.L_391:


//--------------------- .nv.info._Z8initCUDAiii   --------------------------
	.section	.nv.info._Z8initCUDAiii,"",@"SHT_CUDA_INFO"
	.sectionflags	@""
	.align	4


	//----- nvinfo : EIATTR_CUDA_API_VERSION
	.align		4
        /*0000*/ 	.byte	0x04, 0x37
        /*0002*/ 	.short	(.L_393 - .L_392)
.L_392:
        /*0004*/ 	.word	0x00000082


	//----- nvinfo : EIATTR_KPARAM_INFO
	.align		4
.L_393:
        /*0008*/ 	.byte	0x04, 0x17
        /*000a*/ 	.short	(.L_395 - .L_394)
.L_394:
        /*000c*/ 	.word	0x00000000
        /*0010*/ 	.short	0x0002
        /*0012*/ 	.short	0x0008
        /*0014*/ 	.byte	0x00, 0xf0, 0x11, 0x00


	//----- nvinfo : EIATTR_KPARAM_INFO
	.align		4
.L_395:
        /*0018*/ 	.byte	0x04, 0x17
        /*001a*/ 	.short	(.L_397 - .L_396)
.L_396:
        /*001c*/ 	.word	0x00000000
        /*0020*/ 	.short	0x0001
        /*0022*/ 	.short	0x0004
        /*0024*/ 	.byte	0x00, 0xf0, 0x11, 0x00


	//----- nvinfo : EIATTR_KPARAM_INFO
	.align		4
.L_397:
        /*0028*/ 	.byte	0x04, 0x17
        /*002a*/ 	.short	(.L_399 - .L_398)
.L_398:
        /*002c*/ 	.word	0x00000000
        /*0030*/ 	.short	0x0000
        /*0032*/ 	.short	0x0000
        /*0034*/ 	.byte	0x00, 0xf0, 0x11, 0x00


	//----- nvinfo : EIATTR_SPARSE_MMA_MASK
	.align		4
.L_399:
        /*0038*/ 	.byte	0x03, 0x50
        /*003a*/ 	.short	0x0000


	//----- nvinfo : EIATTR_MAXREG_COUNT
	.align		4
        /*003c*/ 	.byte	0x03, 0x1b
        /*003e*/ 	.short	0x00ff


	//----- nvinfo : EIATTR_MERCURY_ISA_VERSION
	.align		4
        /*0040*/ 	.byte	0x03, 0x5f
        /*0042*/ 	.short	0x0101


	//----- nvinfo : EIATTR_VRC_CTA_INIT_COUNT
	.align		4
        /*0044*/ 	.byte	0x02, 0x4a
	.zero		1
	.zero		1


	//----- nvinfo : EIATTR_EXIT_INSTR_OFFSETS
	.align		4
        /*0048*/ 	.byte	0x04, 0x1c
        /*004a*/ 	.short	(.L_401 - .L_400)


	//   ....[0]....
.L_400:
        /*004c*/ 	.word	0x00000010


	//----- nvinfo : EIATTR_CBANK_PARAM_SIZE
	.align		4
.L_401:
        /*0050*/ 	.byte	0x03, 0x19
        /*0052*/ 	.short	0x000c


	//----- nvinfo : EIATTR_PARAM_CBANK
	.align		4
        /*0054*/ 	.byte	0x04, 0x0a
        /*0056*/ 	.short	(.L_403 - .L_402)
	.align		4
.L_402:
        /*0058*/ 	.word	index@(.nv.constant0._Z8initCUDAiii)
        /*005c*/ 	.short	0x0380
        /*005e*/ 	.short	0x000c


	//----- nvinfo : EIATTR_SW_WAR
	.align		4
.L_403:
        /*0060*/ 	.byte	0x04, 0x36
        /*0062*/ 	.short	(.L_405 - .L_404)
.L_404:
        /*0064*/ 	.word	0x00000008
.L_405:


//--------------------- .nv.info._Z9addKernelPfS_S_ --------------------------
	.section	.nv.info._Z9addKernelPfS_S_,"",@"SHT_CUDA_INFO"
	.sectionflags	@""
	.align	4


	//----- nvinfo : EIATTR_CUDA_API_VERSION
	.align		4
        /*0000*/ 	.byte	0x04, 0x37
        /*0002*/ 	.short	(.L_407 - .L_406)
.L_406:
        /*0004*/ 	.word	0x00000082


	//----- nvinfo : EIATTR_KPARAM_INFO
	.align		4
.L_407:
        /*0008*/ 	.byte	0x04, 0x17
        /*000a*/ 	.short	(.L_409 - .L_408)
.L_408:
        /*000c*/ 	.word	0x00000000
        /*0010*/ 	.short	0x0002
        /*0012*/ 	.short	0x0010
        /*0014*/ 	.byte	0x00, 0xf5, 0x21, 0x00


	//----- nvinfo : EIATTR_KPARAM_INFO
	.align		4
.L_409:
        /*0018*/ 	.byte	0x04, 0x17
        /*001a*/ 	.short	(.L_411 - .L_410)
.L_410:
        /*001c*/ 	.word	0x00000000
        /*0020*/ 	.short	0x0001
        /*0022*/ 	.short	0x0008
        /*0024*/ 	.byte	0x00, 0xf5, 0x21, 0x00


	//----- nvinfo : EIATTR_KPARAM_INFO
	.align		4
.L_411:
        /*0028*/ 	.byte	0x04, 0x17
        /*002a*/ 	.short	(.L_413 - .L_412)
.L_412:
        /*002c*/ 	.word	0x00000000
        /*0030*/ 	.short	0x0000
        /*0032*/ 	.short	0x0000
        /*0034*/ 	.byte	0x00, 0xf5, 0x21, 0x00


	//----- nvinfo : EIATTR_SPARSE_MMA_MASK
	.align		4
.L_413:
        /*0038*/ 	.byte	0x03, 0x50
        /*003a*/ 	.short	0x0000


	//----- nvinfo : EIATTR_MAXREG_COUNT
	.align		4
        /*003c*/ 	.byte	0x03, 0x1b
        /*003e*/ 	.short	0x00ff


	//----- nvinfo : EIATTR_MERCURY_ISA_VERSION
	.align		4
        /*0040*/ 	.byte	0x03, 0x5f
        /*0042*/ 	.short	0x0101


	//----- nvinfo : EIATTR_VRC_CTA_INIT_COUNT
	.align		4
        /*0044*/ 	.byte	0x02, 0x4a
	.zero		1
	.zero		1


	//----- nvinfo : EIATTR_EXIT_INSTR_OFFSETS
	.align		4
        /*0048*/ 	.byte	0x04, 0x1c
        /*004a*/ 	.short	(.L_415 - .L_414)


	//   ....[0]....
.L_414:
        /*004c*/ 	.word	0x000000d0


	//----- nvinfo : EIATTR_CBANK_PARAM_SIZE
	.align		4
.L_415:
        /*0050*/ 	.byte	0x03, 0x19
        /*0052*/ 	.short	0x0018


	//----- nvinfo : EIATTR_PARAM_CBANK
	.align		4
        /*0054*/ 	.byte	0x04, 0x0a
        /*0056*/ 	.short	(.L_417 - .L_416)
	.align		4
.L_416:
        /*0058*/ 	.word	index@(.nv.constant0._Z9addKernelPfS_S_)
        /*005c*/ 	.short	0x0380
        /*005e*/ 	.short	0x0018


	//----- nvinfo : EIATTR_SW_WAR
	.align		4
.L_417:
        /*0060*/ 	.byte	0x04, 0x36
        /*0062*/ 	.short	(.L_419 - .L_418)
.L_418:
        /*0064*/ 	.word	0x00000008
.L_419:


//--------------------- .nv.callgraph             --------------------------
	.section	.nv.callgraph,"",@"SHT_CUDA_CALLGRAPH"
	.align	4
	.sectionentsize	8
	.align		4
        /*0000*/ 	.word	0x00000000
	.align		4
        /*0004*/ 	.word	0xffffffff
	.align		4
        /*0008*/ 	.word	0x00000000
	.align		4
        /*000c*/ 	.word	0xfffffffe
	.align		4
        /*0010*/ 	.word	0x00000000
	.align		4
        /*0014*/ 	.word	0xfffffffd
	.align		4
        /*0018*/ 	.word	0x00000000
	.align		4
        /*001c*/ 	.word	0xfffffffc


//--------------------- .text._Z11dwt2ysharedPfS_iiii --------------------------
	.section	.text._Z11dwt2ysharedPfS_iiii,"ax",@progbits
	.align	128
        .global         _Z11dwt2ysharedPfS_iiii
        .type           _Z11dwt2ysharedPfS_iiii,@function
        .size           _Z11dwt2ysharedPfS_iiii,(.L_x_111 - _Z11dwt2ysharedPfS_iiii)
        .other          _Z11dwt2ysharedPfS_iiii,@"STO_CUDA_ENTRY STV_DEFAULT"
_Z11dwt2ysharedPfS_iiii:
.text._Z11dwt2ysharedPfS_iiii:
[----:B------:R-:W-:Y:S08]  /*0000*/  LDC R1, c[0x0][0x37c] ;  /* 0x0000df00ff017b82 */ /* 0x000ff00000000800 */
[----:B------:R-:W0:Y:S02]  /*0010*/  LDC R7, c[0x0][0x394] ;  /* 0x0000e500ff077b82 */ /* 0x000e240000000800 */
[----:B0-----:R-:W-:-:S13]  /*0020*/  ISETP.GE.AND P0, PT, R7, 0x4, PT ;  /* 0x000000040700780c */ /* 0x001fda0003f06270 */
[----:B------:R-:W-:Y:S05]  /*0030*/  @!P0 EXIT ;  /* 0x000000000000894d */ /* 0x000fea0003800000 */
[----:B------:R-:W0:Y:S01]  /*0040*/  LDC R6, c[0x0][0x390] ;  /* 0x0000e400ff067b82 */ /* 0x000e220000000800 */
[----:B------:R-:W1:Y:S01]  /*0050*/  S2R R0, SR_CTAID.X ;  /* 0x0000000000007919 */ /* 0x000e620000002500 */
[----:B------:R-:W2:Y:S01]  /*0060*/  LDCU UR5, c[0x0][0x39c] ;  /* 0x00007380ff0577ac */ /* 0x000ea20008000800 */
[----:B------:R-:W1:Y:S01]  /*0070*/  S2R R5, SR_TID.X ;  /* 0x0000000000057919 */ /* 0x000e620000002100 */
[----:B------:R-:W3:Y:S01]  /*0080*/  LDCU UR4, c[0x0][0x394] ;  /* 0x00007280ff0477ac */ /* 0x000ee20008000800 */
[----:B--2---:R-:W-:Y:S01]  /*0090*/  UISETP.GT.AND UP0, UPT, UR5, -0x1, UPT ;  /* 0xffffffff0500788c */ /* 0x004fe2000bf04270 */
[----:B0-----:R-:W-:-:S04]  /*00a0*/  IABS R9, R6 ;  /* 0x0000000600097213 */ /* 0x001fc80000000000 */
[----:B------:R-:W0:Y:S01]  /*00b0*/  I2F.RP R4, R9 ;  /* 0x0000000900047306 */ /* 0x000e220000209400 */
[----:B-1----:R-:W-:-:S04]  /*00c0*/  LEA R0, R0, R5, 0x8 ;  /* 0x0000000500007211 */ /* 0x002fc800078e40ff */
[----:B------:R-:W-:-:S03]  /*00d0*/  ISETP.GE.AND P2, PT, R0, RZ, PT ;  /* 0x000000ff0000720c */ /* 0x000fc60003f46270 */
[----:B0-----:R-:W0:Y:S02]  /*00e0*/  MUFU.RCP R4, R4 ;  /* 0x0000000400047308 */ /* 0x001e240000001000 */
[----:B0-----:R-:W-:Y:S01]  /*00f0*/  VIADD R2, R4, 0xffffffe ;  /* 0x0ffffffe04027836 */ /* 0x001fe20000000000 */
[----:B------:R-:W-:-:S05]  /*0100*/  IABS R4, R0 ;  /* 0x0000000000047213 */ /* 0x000fca0000000000 */
[----:B------:R0:W1:Y:S02]  /*0110*/  F2I.FTZ.U32.TRUNC.NTZ R3, R2 ;  /* 0x0000000200037305 */ /* 0x000064000021f000 */
[----:B0-----:R-:W-:Y:S02]  /*0120*/  IMAD.MOV.U32 R2, RZ, RZ, RZ ;  /* 0x000000ffff027224 */ /* 0x001fe400078e00ff */
[----:B-1----:R-:W-:-:S04]  /*0130*/  IMAD.MOV R8, RZ, RZ, -R3 ;  /* 0x000000ffff087224 */ /* 0x002fc800078e0a03 */
[----:B------:R-:W-:-:S04]  /*0140*/  IMAD R5, R8, R9, RZ ;  /* 0x0000000908057224 */ /* 0x000fc800078e02ff */
[----:B------:R-:W-:-:S06]  /*0150*/  IMAD.HI.U32 R3, R3, R5, R2 ;  /* 0x0000000503037227 */ /* 0x000fcc00078e0002 */
[----:B------:R-:W-:-:S04]  /*0160*/  IMAD.HI.U32 R3, R3, R4, RZ ;  /* 0x0000000403037227 */ /* 0x000fc800078e00ff */
[----:B------:R-:W-:-:S04]  /*0170*/  IMAD.MOV R3, RZ, RZ, -R3 ;  /* 0x000000ffff037224 */ /* 0x000fc800078e0a03 */
[----:B------:R-:W-:-:S05]  /*0180*/  IMAD R2, R9, R3, R4 ;  /* 0x0000000309027224 */ /* 0x000fca00078e0204 */
[----:B------:R-:W-:-:S13]  /*0190*/  ISETP.GT.U32.AND P0, PT, R9, R2, PT ;  /* 0x000000020900720c */ /* 0x000fda0003f04070 */
[----:B------:R-:W-:Y:S02]  /*01a0*/  @!P0 IADD3 R2, PT, PT, R2, -R9, RZ ;  /* 0x8000000902028210 */ /* 0x000fe40007ffe0ff */
[----:B------:R-:W-:Y:S02]  /*01b0*/  ISETP.NE.AND P0, PT, R6, RZ, PT ;  /* 0x000000ff0600720c */ /* 0x000fe40003f05270 */
[----:B------:R-:W-:-:S13]  /*01c0*/  ISETP.GT.U32.AND P1, PT, R9, R2, PT ;  /* 0x000000020900720c */ /* 0x000fda0003f24070 */
[----:B------:R-:W-:-:S04]  /*01d0*/  @!P1 IMAD.IADD R2, R2, 0x1, -R9 ;  /* 0x0000000102029824 */ /* 0x000fc800078e0a09 */
[----:B------:R-:W-:Y:S01]  /*01e0*/  IMAD.MOV.U32 R3, RZ, RZ, R2 ;  /* 0x000000ffff037224 */ /* 0x000fe200078e0002 */
[----:B------:R-:W-:-:S04]  /*01f0*/  SHF.R.U32.HI R2, RZ, 0xe, R7 ;  /* 0x0000000eff027819 */ /* 0x000fc80000011607 */
[----:B------:R-:W-:Y:S02]  /*0200*/  @!P2 IADD3 R3, PT, PT, -R3, RZ, RZ ;  /* 0x000000ff0303a210 */ /* 0x000fe40007ffe1ff */
[----:B------:R-:W-:Y:S02]  /*0210*/  @!P0 LOP3.LUT R3, RZ, R6, RZ, 0x33, !PT ;  /* 0x00000006ff038212 */ /* 0x000fe400078e33ff */
[----:B------:R-:W-:-:S03]  /*0220*/  VIMNMX.U32 R2, PT, PT, R2, 0x4, !PT ;  /* 0x0000000402027848 */ /* 0x000fc60007fe0000 */
[----:B------:R-:W-:-:S04]  /*0230*/  IMAD.IADD R0, R0, 0x1, -R3 ;  /* 0x0000000100007824 */ /* 0x000fc800078e0a03 */
[----:B------:R-:W-:-:S04]  /*0240*/  IMAD R0, R0, R7, RZ ;  /* 0x0000000700007224 */ /* 0x000fc800078e02ff */
[----:B------:R-:W-:Y:S01]  /*0250*/  IMAD.IADD R0, R3, 0x1, R0 ;  /* 0x0000000103007824 */ /* 0x000fe200078e0200 */
[----:B---3--:R-:W-:Y:S06]  /*0260*/  BRA.U UP0, `(.L_x_0) ;  /* 0x0000000500a47547 */ /* 0x008fec000b800000 */
[----:B------:R-:W0:Y:S01]  /*0270*/  S2UR UR6, SR_CgaCtaId ;  /* 0x00000000000679c3 */ /* 0x000e220000008800 */
[----:B------:R-:W-:Y:S02]  /*0280*/  UMOV UR4, 0x400 ;  /* 0x0000040000047882 */ /* 0x000fe40000000000 */
[----:B------:R-:W-:-:S04]  /*0290*/  UIADD3 UR5, UPT, UPT, UR4, 0x1000, URZ ;  /* 0x0000100004057890 */ /* 0x000fc8000fffe0ff */
[----:B0-----:R-:W-:Y:S02]  /*02a0*/  ULEA UR5, UR6, UR5, 0x18 ;  /* 0x0000000506057291 */ /* 0x001fe4000f8ec0ff */
[----:B------:R-:W-:-:S04]  /*02b0*/  ULEA UR4, UR6, UR4, 0x18 ;  /* 0x0000000406047291 */ /* 0x000fc8000f8ec0ff */
[C---:B------:R-:W-:Y:S02]  /*02c0*/  LEA R3, R0.reuse, UR5, 0x2 ;  /* 0x0000000500037c11 */ /* 0x040fe4000f8e10ff */
[----:B------:R-:W-:Y:S02]  /*02d0*/  LEA R14, R0, UR4, 0x2 ;  /* 0x00000004000e7c11 */ /* 0x000fe4000f8e10ff */
[----:B------:R-:W-:-:S07]  /*02e0*/  LEA R15, R6, R3, 0x2 ;  /* 0x00000003060f7211 */ /* 0x000fce00078e10ff */
.L_x_5:
[----:B0-----:R-:W0:Y:S01]  /*02f0*/  LDC R17, c[0x0][0x390] ;  /* 0x0000e400ff117b82 */ /* 0x001e220000000800 */
[----:B------:R-:W-:Y:S01]  /*0300*/  VIADD R4, R2, 0xffffffff ;  /* 0xffffffff02047836 */ /* 0x000fe20000000000 */
[----:B------:R-:W-:Y:S01]  /*0310*/  SHF.R.S32.HI R12, RZ, 0x1, R2 ;  /* 0x00000001ff0c7819 */ /* 0x000fe20000011402 */
[----:B------:R-:W1:Y:S01]  /*0320*/  LDS R18, [R14] ;  /* 0x000000000e127984 */ /* 0x000e620000000800 */
[----:B------:R-:W-:Y:S01]  /*0330*/  UMOV UR6, 0xd6e3fd71 ;  /* 0xd6e3fd7100067882 */ /* 0x000fe20000000000 */
        /* <DEDUP_REMOVED lines=9> */
[----:B0-----:R-:W-:-:S02]  /*03d0*/  IMAD R13, R4, R17, RZ ;  /* 0x00000011040d7224 */ /* 0x001fc400078e02ff */
[----:B------:R-:W-:-:S03]  /*03e0*/  VIADD R4, R12, 0xffffffff ;  /* 0xffffffff0c047836 */ /* 0x000fc60000000000 */
[C---:B------:R-:W-:Y:S01]  /*03f0*/  LEA R11, R13.reuse, R14, 0x2 ;  /* 0x0000000e0d0b7211 */ /* 0x040fe200078e10ff */
[----:B------:R-:W-:Y:S01]  /*0400*/  IMAD R5, R4, R17, RZ ;  /* 0x0000001104057224 */ /* 0x000fe200078e02ff */
[----:B------:R-:W-:-:S03]  /*0410*/  ISETP.GE.AND P0, PT, R13, 0x1, PT ;  /* 0x000000010d00780c */ /* 0x000fc60003f06270 */
[----:B------:R-:W0:Y:S01]  /*0420*/  LDS R16, [R11] ;  /* 0x000000000b107984 */ /* 0x000e220000000800 */
[----:B------:R-:W-:-:S04]  /*0430*/  IMAD R10, R5, 0x4, R14 ;  /* 0x00000004050a7824 */ /* 0x000fc800078e020e */
[----:B------:R-:W-:Y:S01]  /*0440*/  IMAD R19, R17, 0x4, R10 ;  /* 0x0000000411137824 */ /* 0x000fe200078e020a */
[----:B------:R-:W2:Y:S01]  /*0450*/  LDS R4, [R10] ;  /* 0x000000000a047984 */ /* 0x000ea20000000800 */
[----:B-1----:R-:W-:Y:S04]  /*0460*/  F2F.F64.F32 R6, R18 ;  /* 0x0000001200067310 */ /* 0x002fe80000201800 */
[----:B------:R-:W1:Y:S04]  /*0470*/  LDS R19, [R19] ;  /* 0x0000000013137984 */ /* 0x000e680000000800 */
[----:B0-----:R0:W3:Y:S08]  /*0480*/  F2F.F64.F32 R8, R16 ;  /* 0x0000001000087310 */ /* 0x0010f00000201800 */
[----:B--2---:R-:W2:Y:S01]  /*0490*/  F2F.F64.F32 R4, R4 ;  /* 0x0000000400047310 */ /* 0x004ea20000201800 */
[----:B0-----:R-:W-:Y:S01]  /*04a0*/  IADD3 R16, PT, PT, R0, R13, RZ ;  /* 0x0000000d00107210 */ /* 0x001fe20007ffe0ff */
[----:B---3--:R-:W-:-:S06]  /*04b0*/  DMUL R20, R8, UR6 ;  /* 0x0000000608147c28 */ /* 0x008fcc0008000000 */
[----:B-1----:R-:W0:Y:S01]  /*04c0*/  F2F.F64.F32 R10, R19 ;  /* 0x00000013000a7310 */ /* 0x002e220000201800 */
[----:B------:R-:W-:Y:S02]  /*04d0*/  DMUL R8, R8, UR10 ;  /* 0x0000000a08087c28 */ /* 0x000fe40008000000 */
[----:B--2---:R-:W-:-:S06]  /*04e0*/  DFMA R20, R4, UR8, R20 ;  /* 0x0000000804147c2b */ /* 0x004fcc0008000014 */
[----:B------:R-:W-:Y:S01]  /*04f0*/  DFMA R8, R4, -UR12, -R8 ;  /* 0x8000000c04087c2b */ /* 0x000fe20008000808 */
[----:B------:R-:W-:Y:S01]  /*0500*/  IMAD R4, R2, R17, RZ ;  /* 0x0000001102047224 */ /* 0x000fe200078e02ff */
[----:B------:R-:W-:-:S04]  /*0510*/  DFMA R20, R6, UR10, R20 ;  /* 0x0000000a06147c2b */ /* 0x000fc80008000014 */
[----:B------:R-:W-:Y:S02]  /*0520*/  ISETP.GE.AND P1, PT, R4, 0x1, PT ;  /* 0x000000010400780c */ /* 0x000fe40003f26270 */
[----:B------:R-:W-:Y:S02]  /*0530*/  DFMA R8, R6, UR6, R8 ;  /* 0x0000000606087c2b */ /* 0x000fe40008000008 */
[----:B0-----:R-:W-:-:S06]  /*0540*/  DFMA R20, R10, -UR12, R20 ;  /* 0x8000000c0a147c2b */ /* 0x001fcc0008000014 */
[----:B------:R-:W-:-:S04]  /*0550*/  DFMA R8, R10, -UR14, R8 ;  /* 0x8000000e0a087c2b */ /* 0x000fc80008000008 */
[----:B------:R-:W0:Y:S08]  /*0560*/  F2F.F32.F64 R20, R20 ;  /* 0x0000001400147310 */ /* 0x000e300000301000 */
[----:B------:R-:W1:Y:S01]  /*0570*/  F2F.F32.F64 R8, R8 ;  /* 0x0000000800087310 */ /* 0x000e620000301000 */
[----:B0-----:R0:W-:Y:S04]  /*0580*/  STS [R3], R20 ;  /* 0x0000001403007388 */ /* 0x0011e80000000800 */
[----:B-1----:R0:W-:Y:S01]  /*0590*/  STS [R15], R8 ;  /* 0x000000080f007388 */ /* 0x0021e20000000800 */
[----:B------:R-:W-:Y:S05]  /*05a0*/  @!P0 BRA `(.L_x_1) ;  /* 0x0000000000908947 */ /* 0x000fea0003800000 */
[----:B------:R-:W-:Y:S01]  /*05b0*/  BSSY.RECONVERGENT B0, `(.L_x_1) ;  /* 0x0000023000007945 */ /* 0x000fe20003800200 */
[----:B------:R-:W-:Y:S02]  /*05c0*/  IMAD R19, R12, R17, RZ ;  /* 0x000000110c137224 */ /* 0x000fe400078e02ff */
[--C-:B------:R-:W-:Y:S02]  /*05d0*/  IMAD.MOV.U32 R22, RZ, RZ, R0.reuse ;  /* 0x000000ffff167224 */ /* 0x100fe400078e0000 */
[----:B0-----:R-:W-:-:S07]  /*05e0*/  IMAD.MOV.U32 R20, RZ, RZ, R0 ;  /* 0x000000ffff147224 */ /* 0x001fce00078e0000 */
.L_x_2:
[----:B0-----:R-:W-:Y:S01]  /*05f0*/  IADD3 R4, PT, PT, R19, R20, RZ ;  /* 0x0000001413047210 */ /* 0x001fe20007ffe0ff */
[----:B------:R-:W-:Y:S01]  /*0600*/  IMAD.IADD R20, R20, 0x1, R17 ;  /* 0x0000000114147824 */ /* 0x000fe200078e0211 */
[----:B------:R0:W-:Y:S01]  /*0610*/  F2F.F64.F32 R6, R18 ;  /* 0x0000001200067310 */ /* 0x0001e20000201800 */
[----:B------:R-:W-:Y:S01]  /*0620*/  UMOV UR14, 0x4748bf14 ;  /* 0x4748bf14000e7882 */ /* 0x000fe20000000000 */
[----:B------:R-:W-:Y:S01]  /*0630*/  LEA R8, R4, UR4, 0x2 ;  /* 0x0000000404087c11 */ /* 0x000fe2000f8e10ff */
[----:B------:R-:W-:Y:S01]  /*0640*/  UMOV UR15, 0x3fdee8dd ;  /* 0x3fdee8dd000f7882 */ /* 0x000fe20000000000 */
[C---:B------:R-:W-:Y:S02]  /*0650*/  LEA R24, R20.reuse, UR4, 0x2 ;  /* 0x0000000414187c11 */ /* 0x040fe4000f8e10ff */
[----:B------:R-:W-:Y:S01]  /*0660*/  LEA R22, R17, R22, 0x1 ;  /* 0x0000001611167211 */ /* 0x000fe200078e08ff */
[----:B------:R-:W1:Y:S01]  /*0670*/  LDS R21, [R8] ;  /* 0x0000000008157984 */ /* 0x000e620000000800 */
[----:B------:R-:W-:Y:S01]  /*0680*/  ISETP.GE.AND P0, PT, R20, R16, PT ;  /* 0x000000101400720c */ /* 0x000fe20003f06270 */
[----:B------:R-:W-:-:S02]  /*0690*/  IMAD R23, R19, 0x4, R24 ;  /* 0x0000000413177824 */ /* 0x000fc400078e0218 */
[----:B0-----:R-:W0:Y:S04]  /*06a0*/  LDS R18, [R24] ;  /* 0x0000000018127984 */ /* 0x001e280000000800 */
[----:B------:R-:W2:Y:S01]  /*06b0*/  LDS R9, [R23] ;  /* 0x0000000017097984 */ /* 0x000ea20000000800 */
[----:B-1----:R-:W1:Y:S08]  /*06c0*/  F2F.F64.F32 R10, R21 ;  /* 0x00000015000a7310 */ /* 0x002e700000201800 */
[----:B0-----:R-:W0:Y:S01]  /*06d0*/  F2F.F64.F32 R4, R18 ;  /* 0x0000001200047310 */ /* 0x001e220000201800 */
[----:B-1----:R-:W-:-:S07]  /*06e0*/  DMUL R12, R10, UR6 ;  /* 0x000000060a0c7c28 */ /* 0x002fce0008000000 */
[----:B--2---:R-:W1:Y:S01]  /*06f0*/  F2F.F64.F32 R8, R9 ;  /* 0x0000000900087310 */ /* 0x004e620000201800 */
[----:B------:R-:W-:Y:S02]  /*0700*/  DMUL R10, R10, UR8 ;  /* 0x000000080a0a7c28 */ /* 0x000fe40008000000 */
[----:B------:R-:W-:-:S06]  /*0710*/  DFMA R12, R6, UR10, R12 ;  /* 0x0000000a060c7c2b */ /* 0x000fcc000800000c */
[----:B------:R-:W-:Y:S02]  /*0720*/  DFMA R10, R6, -UR12, -R10 ;  /* 0x8000000c060a7c2b */ /* 0x000fe4000800080a */
[----:B0-----:R-:W-:-:S06]  /*0730*/  DFMA R12, R4, UR8, R12 ;  /* 0x00000008040c7c2b */ /* 0x001fcc000800000c */
[----:B------:R-:W-:Y:S01]  /*0740*/  DFMA R10, R4, UR6, R10 ;  /* 0x00000006040a7c2b */ /* 0x000fe2000800000a */
[----:B------:R-:W-:Y:S01]  /*0750*/  LEA R4, R22, UR5, 0x2 ;  /* 0x0000000516047c11 */ /* 0x000fe2000f8e10ff */
[----:B-1----:R-:W-:-:S04]  /*0760*/  DFMA R12, R8, -UR12, R12 ;  /* 0x8000000c080c7c2b */ /* 0x002fc8000800000c */
[----:B------:R-:W-:Y:S02]  /*0770*/  IMAD R5, R17, 0x4, R4 ;  /* 0x0000000411057824 */ /* 0x000fe400078e0204 */
[----:B------:R-:W-:-:S04]  /*0780*/  DFMA R10, R8, -UR14, R10 ;  /* 0x8000000e080a7c2b */ /* 0x000fc8000800000a */
[----:B------:R-:W0:Y:S08]  /*0790*/  F2F.F32.F64 R12, R12 ;  /* 0x0000000c000c7310 */ /* 0x000e300000301000 */
[----:B------:R-:W1:Y:S01]  /*07a0*/  F2F.F32.F64 R10, R10 ;  /* 0x0000000a000a7310 */ /* 0x000e620000301000 */
[----:B0-----:R0:W-:Y:S04]  /*07b0*/  STS [R4], R12 ;  /* 0x0000000c04007388 */ /* 0x0011e80000000800 */
[----:B-1----:R0:W-:Y:S01]  /*07c0*/  STS [R5], R10 ;  /* 0x0000000a05007388 */ /* 0x0021e20000000800 */
[----:B------:R-:W-:Y:S05]  /*07d0*/  @!P0 BRA `(.L_x_2) ;  /* 0xfffffffc00848947 */ /* 0x000fea000383ffff */
[----:B------:R-:W-:Y:S05]  /*07e0*/  BSYNC.RECONVERGENT B0 ;  /* 0x0000000000007941 */ /* 0x000fea0003800200 */
.L_x_1:
[----:B------:R-:W-:Y:S05]  /*07f0*/  @!P1 BRA `(.L_x_3) ;  /* 0x00000000002c9947 */ /* 0x000fea0003800000 */
[----:B------:R-:W-:Y:S01]  /*0800*/  BSSY.RECONVERGENT B0, `(.L_x_3) ;  /* 0x000000a000007945 */ /* 0x000fe20003800200 */
[----:B------:R-:W-:Y:S01]  /*0810*/  IMAD.IADD R7, R16, 0x1, R17 ;  /* 0x0000000110077824 */ /* 0x000fe200078e0211 */
[----:B0-----:R-:W-:-:S07]  /*0820*/  MOV R4, R0 ;  /* 0x0000000000047202 */ /* 0x001fce0000000f00 */
.L_x_4:
[C---:B0-----:R-:W-:Y:S02]  /*0830*/  LEA R5, R4.reuse, UR5, 0x2 ;  /* 0x0000000504057c11 */ /* 0x041fe4000f8e10ff */
[C---:B------:R-:W-:Y:S01]  /*0840*/  LEA R6, R4.reuse, UR4, 0x2 ;  /* 0x0000000404067c11 */ /* 0x040fe2000f8e10ff */
[----:B------:R-:W-:-:S03]  /*0850*/  IMAD.IADD R4, R4, 0x1, R17 ;  /* 0x0000000104047824 */ /* 0x000fc600078e0211 */
[----:B------:R-:W0:Y:S02]  /*0860*/  LDS R5, [R5] ;  /* 0x0000000005057984 */ /* 0x000e240000000800 */
[----:B------:R-:W-:Y:S02]  /*0870*/  ISETP.GE.AND P0, PT, R4, R7, PT ;  /* 0x000000070400720c */ /* 0x000fe40003f06270 */
[----:B0-----:R0:W-:Y:S11]  /*0880*/  STS [R6], R5 ;  /* 0x0000000506007388 */ /* 0x0011f60000000800 */
[----:B------:R-:W-:Y:S05]  /*0890*/  @!P0 BRA `(.L_x_4) ;  /* 0xfffffffc00e48947 */ /* 0x000fea000383ffff */
[----:B------:R-:W-:Y:S05]  /*08a0*/  BSYNC.RECONVERGENT B0 ;  /* 0x0000000000007941 */ /* 0x000fea0003800200 */
.L_x_3:
[----:B------:R-:W1:Y:S01]  /*08b0*/  LDCU UR6, c[0x0][0x394] ;  /* 0x00007280ff0677ac */ /* 0x000e620008000800 */
[----:B------:R-:W-:-:S05]  /*08c0*/  IMAD.SHL.U32 R2, R2, 0x2, RZ ;  /* 0x0000000202027824 */ /* 0x000fca00078e00ff */
[----:B-1----:R-:W-:-:S13]  /*08d0*/  ISETP.GT.AND P0, PT, R2, UR6, PT ;  /* 0x0000000602007c0c */ /* 0x002fda000bf04270 */
[----:B------:R-:W-:Y:S05]  /*08e0*/  @!P0 BRA `(.L_x_5) ;  /* 0xfffffff800808947 */ /* 0x000fea000383ffff */
[----:B------:R-:W-:Y:S05]  /*08f0*/  EXIT ;  /* 0x000000000000794d */ /* 0x000fea0003800000 */
.L_x_0:
[----:B------:R-:W0:Y:S01]  /*0900*/  S2UR UR6, SR_CgaCtaId ;  /* 0x00000000000679c3 */ /* 0x000e220000008800 */
[----:B------:R-:W-:Y:S01]  /*0910*/  UMOV UR5, 0x400 ;  /* 0x0000040000057882 */ /* 0x000fe20000000000 */
[----:B------:R-:W-:Y:S01]  /*0920*/  SHF.L.U32 R4, R0, 0x2, RZ ;  /* 0x0000000200047819 */ /* 0x000fe200000006ff */
[----:B0-----:R-:W-:-:S06]  /*0930*/  ULEA UR5, UR6, UR5, 0x18 ;  /* 0x0000000506057291 */ /* 0x001fcc000f8ec0ff */
[----:B------:R-:W-:-:S05]  /*0940*/  LEA R3, R0, UR5, 0x2 ;  /* 0x0000000500037c11 */ /* 0x000fca000f8e10ff */
[----:B------:R-:W-:-:S07]  /*0950*/  IMAD R5, R6, 0x4, R3 ;  /* 0x0000000406057824 */ /* 0x000fce00078e0203 */
.L_x_10:
[----:B0-----:R-:W0:Y:S01]  /*0960*/  LDC R6, c[0x0][0x390] ;  /* 0x0000e400ff067b82 */ /* 0x001e220000000800 */
[----:B------:R1:W2:Y:S01]  /*0970*/  LDS R8, [R3] ;  /* 0x0000000003087984 */ /* 0x0002a20000000800 */
[----:B------:R-:W-:Y:S01]  /*0980*/  UIADD3 UR6, UPT, UPT, UR4, -0x3, URZ ;  /* 0xfffffffd04067890 */ /* 0x000fe2000fffe0ff */
[----:B------:R-:W-:Y:S01]  /*0990*/  IMAD.MOV.U32 R9, RZ, RZ, R0 ;  /* 0x000000ffff097224 */ /* 0x000fe200078e0000 */
[----:B------:R-:W-:-:S04]  /*09a0*/  USHF.R.U32.HI UR4, URZ, 0x1, UR4 ;  /* 0x00000001ff047899 */ /* 0x000fc80008011604 */
[----:B0-----:R-:W-:-:S05]  /*09b0*/  IMAD R7, R6, UR6, RZ ;  /* 0x0000000606077c24 */ /* 0x001fca000f8e02ff */
[----:B------:R-:W-:Y:S02]  /*09c0*/  ISETP.GE.AND P0, PT, R7, 0x1, PT ;  /* 0x000000010700780c */ /* 0x000fe40003f06270 */
[----:B------:R-:W-:-:S11]  /*09d0*/  IADD3 R21, PT, PT, R0, R7, RZ ;  /* 0x0000000700157210 */ /* 0x000fd60007ffe0ff */
[----:B-12---:R-:W-:Y:S05]  /*09e0*/  @!P0 BRA `(.L_x_6) ;  /* 0x0000000000c48947 */ /* 0x006fea0003800000 */
[----:B------:R-:W0:Y:S01]  /*09f0*/  S2UR UR7, SR_CgaCtaId ;  /* 0x00000000000779c3 */ /* 0x000e220000008800 */
[----:B------:R-:W-:Y:S01]  /*0a00*/  UMOV UR6, 0x400 ;  /* 0x0000040000067882 */ /* 0x000fe20000000000 */
[----:B------:R-:W-:Y:S01]  /*0a10*/  BSSY.RECONVERGENT B0, `(.L_x_6) ;  /* 0x000002e000007945 */ /* 0x000fe20003800200 */
[----:B------:R-:W-:Y:S01]  /*0a20*/  UIADD3 UR6, UPT, UPT, UR6, 0x1000, URZ ;  /* 0x0000100006067890 */ /* 0x000fe2000fffe0ff */
[----:B------:R-:W-:Y:S01]  /*0a30*/  IMAD R20, R6, UR4, RZ ;  /* 0x0000000406147c24 */ /* 0x000fe2000f8e02ff */
[----:B------:R-:W-:Y:S01]  /*0a40*/  MOV R9, R0 ;  /* 0x0000000000097202 */ /* 0x000fe20000000f00 */
[----:B------:R-:W-:Y:S02]  /*0a50*/  IMAD.MOV.U32 R22, RZ, RZ, R8 ;  /* 0x000000ffff167224 */ /* 0x000fe400078e0008 */
[----:B------:R-:W-:Y:S01]  /*0a60*/  IMAD.MOV.U32 R23, RZ, RZ, R0 ;  /* 0x000000ffff177224 */ /* 0x000fe200078e0000 */
[----:B0-----:R-:W-:-:S12]  /*0a70*/  ULEA UR6, UR7, UR6, 0x18 ;  /* 0x0000000607067291 */ /* 0x001fd8000f8ec0ff */
.L_x_7:
[--C-:B------:R-:W-:Y:S01]  /*0a80*/  IMAD.IADD R23, R23, 0x1, R6.reuse ;  /* 0x0000000117177824 */ /* 0x100fe200078e0206 */
[----:B0-----:R0:W-:Y:S01]  /*0a90*/  F2F.F64.F32 R10, R22 ;  /* 0x00000016000a7310 */ /* 0x0011e20000201800 */
[----:B------:R-:W-:Y:S01]  /*0aa0*/  UMOV UR8, 0xd6e3fd71 ;  /* 0xd6e3fd7100087882 */ /* 0x000fe20000000000 */
[----:B------:R-:W-:Y:S01]  /*0ab0*/  UMOV UR9, 0x3feac4bd ;  /* 0x3feac4bd00097882 */ /* 0x000fe20000000000 */
[----:B------:R-:W-:Y:S01]  /*0ac0*/  UMOV UR12, 0xb6b7109 ;  /* 0x0b6b7109000c7882 */ /* 0x000fe20000000000 */
[C---:B------:R-:W-:Y:S01]  /*0ad0*/  LEA R19, R23.reuse, UR5, 0x2 ;  /* 0x0000000517137c11 */ /* 0x040fe2000f8e10ff */
[----:B------:R-:W-:Y:S01]  /*0ae0*/  UMOV UR13, 0x3fccb0bf ;  /* 0x3fccb0bf000d7882 */ /* 0x000fe20000000000 */
[----:B------:R-:W-:Y:S01]  /*0af0*/  UMOV UR10, 0x4748bf14 ;  /* 0x4748bf14000a7882 */ /* 0x000fe20000000000 */
[----:B------:R-:W-:Y:S01]  /*0b00*/  UMOV UR11, 0x3fdee8dd ;  /* 0x3fdee8dd000b7882 */ /* 0x000fe20000000000 */
[----:B------:R-:W-:Y:S01]  /*0b10*/  IMAD.IADD R23, R23, 0x1, R6 ;  /* 0x0000000117177824 */ /* 0x000fe200078e0206 */
[----:B------:R-:W1:Y:S01]  /*0b20*/  LDS R24, [R19] ;  /* 0x0000000013187984 */ /* 0x000e620000000800 */
[----:B------:R-:W-:-:S03]  /*0b30*/  IMAD R25, R6, 0x4, R19 ;  /* 0x0000000406197824 */ /* 0x000fc600078e0213 */
[----:B------:R-:W-:Y:S02]  /*0b40*/  ISETP.GE.AND P0, PT, R23, R21, PT ;  /* 0x000000151700720c */ /* 0x000fe40003f06270 */
[----:B0-----:R-:W0:Y:S01]  /*0b50*/  LDS R22, [R25] ;  /* 0x0000000019167984 */ /* 0x001e220000000800 */
[----:B------:R-:W-:-:S05]  /*0b60*/  LEA R26, R6, R25, 0x2 ;  /* 0x00000019061a7211 */ /* 0x000fca00078e10ff */
[----:B------:R-:W2:Y:S01]  /*0b70*/  LDS R18, [R26] ;  /* 0x000000001a127984 */ /* 0x000ea20000000800 */
[----:B-1----:R-:W1:Y:S08]  /*0b80*/  F2F.F64.F32 R14, R24 ;  /* 0x00000018000e7310 */ /* 0x002e700000201800 */
[----:B0-----:R-:W0:Y:S01]  /*0b90*/  F2F.F64.F32 R12, R22 ;  /* 0x00000016000c7310 */ /* 0x001e220000201800 */
[----:B-1----:R-:W-:-:S07]  /*0ba0*/  DMUL R16, R14, UR8 ;  /* 0x000000080e107c28 */ /* 0x002fce0008000000 */
[----:B--2---:R-:W1:Y:S01]  /*0bb0*/  F2F.F64.F32 R18, R18 ;  /* 0x0000001200127310 */ /* 0x004e620000201800 */
[----:B------:R-:W-:Y:S02]  /*0bc0*/  DMUL R14, R14, UR12 ;  /* 0x0000000c0e0e7c28 */ /* 0x000fe40008000000 */
[----:B------:R-:W-:Y:S01]  /*0bd0*/  DFMA R16, R10, UR10, R16 ;  /* 0x0000000a0a107c2b */ /* 0x000fe20008000010 */
[----:B------:R-:W-:Y:S01]  /*0be0*/  UMOV UR10, 0xc1930691 ;  /* 0xc1930691000a7882 */ /* 0x000fe20000000000 */
[----:B------:R-:W-:-:S04]  /*0bf0*/  UMOV UR11, 0x3fc0907d ;  /* 0x3fc0907d000b7882 */ /* 0x000fc80000000000 */
[----:B------:R-:W-:Y:S01]  /*0c00*/  DFMA R14, R10, -UR10, -R14 ;  /* 0x8000000a0a0e7c2b */ /* 0x000fe2000800080e */
[C---:B------:R-:W-:Y:S01]  /*0c10*/  LEA R11, R9.reuse, UR6, 0x2 ;  /* 0x00000006090b7c11 */ /* 0x040fe2000f8e10ff */
[----:B0-----:R-:W-:Y:S01]  /*0c20*/  DFMA R16, R12, UR12, R16 ;  /* 0x0000000c0c107c2b */ /* 0x001fe20008000010 */
[----:B------:R-:W-:-:S05]  /*0c30*/  IADD3 R9, PT, PT, R9, R6, RZ ;  /* 0x0000000609097210 */ /* 0x000fca0007ffe0ff */
[----:B------:R-:W-:Y:S01]  /*0c40*/  DFMA R14, R12, UR8, R14 ;  /* 0x000000080c0e7c2b */ /* 0x000fe2000800000e */
[----:B------:R-:W-:Y:S01]  /*0c50*/  UMOV UR8, 0x4748bf14 ;  /* 0x4748bf1400087882 */ /* 0x000fe20000000000 */
[----:B------:R-:W-:Y:S01]  /*0c60*/  UMOV UR9, 0x3fdee8dd ;  /* 0x3fdee8dd00097882 */ /* 0x000fe20000000000 */
[----:B------:R-:W-:Y:S01]  /*0c70*/  IMAD R13, R20, 0x4, R11 ;  /* 0x00000004140d7824 */ /* 0x000fe200078e020b */
[----:B-1----:R-:W-:-:S04]  /*0c80*/  DFMA R16, R18, -UR10, R16 ;  /* 0x8000000a12107c2b */ /* 0x002fc80008000010 */
[----:B------:R-:W-:-:S06]  /*0c90*/  DFMA R14, R18, -UR8, R14 ;  /* 0x80000008120e7c2b */ /* 0x000fcc000800000e */
[----:B------:R-:W0:Y:S08]  /*0ca0*/  F2F.F32.F64 R16, R16 ;  /* 0x0000001000107310 */ /* 0x000e300000301000 */
[----:B------:R-:W1:Y:S01]  /*0cb0*/  F2F.F32.F64 R14, R14 ;  /* 0x0000000e000e7310 */ /* 0x000e620000301000 */
[----:B0-----:R0:W-:Y:S04]  /*0cc0*/  STS [R11], R16 ;  /* 0x000000100b007388 */ /* 0x0011e80000000800 */
[----:B-1----:R0:W-:Y:S01]  /*0cd0*/  STS [R13], R14 ;  /* 0x0000000e0d007388 */ /* 0x0021e20000000800 */
[----:B------:R-:W-:Y:S05]  /*0ce0*/  @!P0 BRA `(.L_x_7) ;  /* 0xfffffffc00648947 */ /* 0x000fea000383ffff */
[----:B------:R-:W-:Y:S05]  /*0cf0*/  BSYNC.RECONVERGENT B0 ;  /* 0x0000000000007941 */ /* 0x000fea0003800200 */
.L_x_6:
[----:B------:R-:W-:Y:S01]  /*0d00*/  IMAD R23, R7, 0x4, R5 ;  /* 0x0000000407177824 */ /* 0x000fe200078e0205 */
[----:B------:R-:W1:Y:S01]  /*0d10*/  LDS R15, [R5] ;  /* 0x00000000050f7984 */ /* 0x000e620000000800 */
[----:B------:R-:W-:Y:S01]  /*0d20*/  UMOV UR8, 0xd6e3fd71 ;  /* 0xd6e3fd7100087882 */ /* 0x000fe20000000000 */
[----:B------:R-:W-:Y:S01]  /*0d30*/  UMOV UR9, 0x3feac4bd ;  /* 0x3feac4bd00097882 */ /* 0x000fe20000000000 */
[C---:B0-----:R-:W-:Y:S01]  /*0d40*/  IMAD R14, R6.reuse, 0x4, R23 ;  /* 0x00000004060e7824 */ /* 0x041fe200078e0217 */
[----:B------:R-:W-:Y:S01]  /*0d50*/  LDS R12, [R23] ;  /* 0x00000000170c7984 */ /* 0x000fe20000000800 */
[----:B------:R-:W-:Y:S01]  /*0d60*/  UMOV UR10, 0xb6b7109 ;  /* 0x0b6b7109000a7882 */ /* 0x000fe20000000000 */
[----:B------:R-:W-:Y:S01]  /*0d70*/  UMOV UR11, 0x3fccb0bf ;  /* 0x3fccb0bf000b7882 */ /* 0x000fe20000000000 */
[----:B------:R0:W-:Y:S01]  /*0d80*/  F2F.F64.F32 R16, R8 ;  /* 0x0000000800107310 */ /* 0x0001e20000201800 */
[----:B------:R1:W2:Y:S01]  /*0d90*/  LDS R20, [R14] ;  /* 0x000000000e147984 */ /* 0x0002a20000000800 */
[----:B------:R-:W-:Y:S01]  /*0da0*/  UMOV UR6, 0x4748bf14 ;  /* 0x4748bf1400067882 */ /* 0x000fe20000000000 */
[----:B------:R-:W-:Y:S01]  /*0db0*/  UMOV UR7, 0x3fdee8dd ;  /* 0x3fdee8dd00077882 */ /* 0x000fe20000000000 */
[----:B------:R-:W-:Y:S01]  /*0dc0*/  UMOV UR12, 0xc1930691 ;  /* 0xc1930691000c7882 */ /* 0x000fe20000000000 */
[----:B------:R-:W-:Y:S01]  /*0dd0*/  UMOV UR13, 0x3fc0907d ;  /* 0x3fc0907d000d7882 */ /* 0x000fe20000000000 */
[C---:B------:R-:W-:Y:S01]  /*0de0*/  LEA R7, R6.reuse, R7, 0x1 ;  /* 0x0000000706077211 */ /* 0x040fe200078e08ff */
[----:B0-----:R-:W-:Y:S01]  /*0df0*/  IMAD R8, R6, UR4, RZ ;  /* 0x0000000406087c24 */ /* 0x001fe2000f8e02ff */
[----:B------:R-:W-:-:S03]  /*0e00*/  ISETP.LE.U32.AND P1, PT, R2, UR4, PT ;  /* 0x0000000402007c0c */ /* 0x000fc6000bf23070 */
[----:B------:R-:W-:Y:S01]  /*0e10*/  IMAD.IADD R7, R7, 0x1, R6 ;  /* 0x0000000107077824 */ /* 0x000fe200078e0206 */
[----:B------:R-:W-:-:S04]  /*0e20*/  LEA R21, R6, R21, 0x1 ;  /* 0x0000001506157211 */ /* 0x000fc800078e08ff */
[----:B------:R-:W-:Y:S01]  /*0e30*/  ISETP.GE.AND P0, PT, R7, 0x1, PT ;  /* 0x000000010700780c */ /* 0x000fe20003f06270 */
[----:B-1----:R-:W-:Y:S08]  /*0e40*/  F2F.F64.F32 R14, R15 ;  /* 0x0000000f000e7310 */ /* 0x002ff00000201800 */
[----:B--2---:R-:W0:Y:S08]  /*0e50*/  F2F.F64.F32 R10, R20 ;  /* 0x00000014000a7310 */ /* 0x004e300000201800 */
[----:B------:R-:W1:Y:S01]  /*0e60*/  F2F.F64.F32 R12, R12 ;  /* 0x0000000c000c7310 */ /* 0x000e620000201800 */
[----:B0-----:R-:W-:-:S02]  /*0e70*/  DMUL R18, R10, UR8 ;  /* 0x000000080a127c28 */ /* 0x001fc40008000000 */
[----:B------:R-:W-:-:S06]  /*0e80*/  DMUL R10, R10, UR10 ;  /* 0x0000000a0a0a7c28 */ /* 0x000fcc0008000000 */
[C---:B-1----:R-:W-:Y:S01]  /*0e90*/  DFMA R18, R12.reuse, UR6, R18 ;  /* 0x000000060c127c2b */ /* 0x042fe20008000012 */
[----:B------:R-:W0:Y:S01]  /*0ea0*/  S2UR UR7, SR_CgaCtaId ;  /* 0x00000000000779c3 */ /* 0x000e220000008800 */
[----:B------:R-:W-:Y:S01]  /*0eb0*/  DFMA R10, R12, -UR12, -R10 ;  /* 0x8000000c0c0a7c2b */ /* 0x000fe2000800080a */
[----:B------:R-:W-:Y:S02]  /*0ec0*/  UMOV UR6, 0x400 ;  /* 0x0000040000067882 */ /* 0x000fe40000000000 */
[----:B------:R-:W-:-:S03]  /*0ed0*/  UIADD3 UR6, UPT, UPT, UR6, 0x1000, URZ ;  /* 0x0000100006067890 */ /* 0x000fc6000fffe0ff */
[C---:B------:R-:W-:Y:S02]  /*0ee0*/  DFMA R18, R16.reuse, UR10, R18 ;  /* 0x0000000a10127c2b */ /* 0x040fe40008000012 */
[----:B------:R-:W-:Y:S01]  /*0ef0*/  DFMA R10, R16, UR8, R10 ;  /* 0x00000008100a7c2b */ /* 0x000fe2000800000a */
[----:B------:R-:W-:Y:S01]  /*0f00*/  UMOV UR8, 0x4748bf14 ;  /* 0x4748bf1400087882 */ /* 0x000fe20000000000 */
[----:B------:R-:W-:-:S04]  /*0f10*/  UMOV UR9, 0x3fdee8dd ;  /* 0x3fdee8dd00097882 */ /* 0x000fc80000000000 */
[C---:B------:R-:W-:Y:S02]  /*0f20*/  DFMA R18, R14.reuse, -UR12, R18 ;  /* 0x8000000c0e127c2b */ /* 0x040fe40008000012 */
[----:B------:R-:W-:Y:S01]  /*0f30*/  DFMA R10, R14, -UR8, R10 ;  /* 0x800000080e0a7c2b */ /* 0x000fe2000800000a */
[----:B0-----:R-:W-:-:S07]  /*0f40*/  ULEA UR6, UR7, UR6, 0x18 ;  /* 0x0000000607067291 */ /* 0x001fce000f8ec0ff */
[----:B------:R-:W0:Y:S01]  /*0f50*/  F2F.F32.F64 R18, R18 ;  /* 0x0000001200127310 */ /* 0x000e220000301000 */
[----:B------:R-:W-:-:S07]  /*0f60*/  LEA R13, R9, UR6, 0x2 ;  /* 0x00000006090d7c11 */ /* 0x000fce000f8e10ff */
[----:B------:R-:W1:Y:S01]  /*0f70*/  F2F.F32.F64 R10, R10 ;  /* 0x0000000a000a7310 */ /* 0x000e620000301000 */
[----:B------:R-:W-:Y:S01]  /*0f80*/  IMAD R9, R8, 0x4, R13 ;  /* 0x0000000408097824 */ /* 0x000fe200078e020d */
[----:B0-----:R0:W-:Y:S04]  /*0f90*/  STS [R13], R18 ;  /* 0x000000120d007388 */ /* 0x0011e80000000800 */
[----:B-1----:R0:W-:Y:S01]  /*0fa0*/  STS [R9], R10 ;  /* 0x0000000a09007388 */ /* 0x0021e20000000800 */
[----:B------:R-:W-:Y:S05]  /*0fb0*/  @!P0 BRA `(.L_x_8) ;  /* 0x00000000002c8947 */ /* 0x000fea0003800000 */
[----:B------:R-:W-:Y:S01]  /*0fc0*/  BSSY.RECONVERGENT B0, `(.L_x_8) ;  /* 0x000000a000007945 */ /* 0x000fe20003800200 */
[----:B0-----:R-:W-:Y:S01]  /*0fd0*/  IMAD.IADD R10, R21, 0x1, R6 ;  /* 0x00000001150a7824 */ /* 0x001fe200078e0206 */
[----:B------:R-:W-:Y:S01]  /*0fe0*/  MOV R9, R0 ;  /* 0x0000000000097202 */ /* 0x000fe20000000f00 */
[----:B------:R-:W-:-:S07]  /*0ff0*/  IMAD.MOV.U32 R7, RZ, RZ, R4 ;  /* 0x000000ffff077224 */ /* 0x000fce00078e0004 */
.L_x_9:
[----:B------:R-:W0:Y:S01]  /*1000*/  LDS R8, [R7+UR6] ;  /* 0x0000000607087984 */ /* 0x000e220008000800 */
[----:B------:R-:W-:-:S05]  /*1010*/  IMAD.IADD R9, R9, 0x1, R6 ;  /* 0x0000000109097824 */ /* 0x000fca00078e0206 */
[----:B------:R-:W-:Y:S01]  /*1020*/  ISETP.GE.AND P0, PT, R9, R10, PT ;  /* 0x0000000a0900720c */ /* 0x000fe20003f06270 */
[----:B0-----:R0:W-:Y:S02]  /*1030*/  STS [R7+UR5], R8 ;  /* 0x0000000807007988 */ /* 0x0011e40008000805 */
[----:B0-----:R-:W-:-:S10]  /*1040*/  LEA R7, R6, R7, 0x2 ;  /* 0x0000000706077211 */ /* 0x001fd400078e10ff */
[----:B------:R-:W-:Y:S05]  /*1050*/  @!P0 BRA `(.L_x_9) ;  /* 0xfffffffc00e88947 */ /* 0x000fea000383ffff */
[----:B------:R-:W-:Y:S05]  /*1060*/  BSYNC.RECONVERGENT B0 ;  /* 0x0000000000007941 */ /* 0x000fea0003800200 */
.L_x_8:
[----:B------:R-:W-:Y:S05]  /*1070*/  @!P1 EXIT ;  /* 0x000000000000994d */ /* 0x000fea0003800000 */
[----:B------:R-:W-:Y:S05]  /*1080*/  BRA `(.L_x_10) ;  /* 0xfffffff800347947 */ /* 0x000fea000383ffff */
.L_x_11:
[----:B------:R-:W-:-:S00]  /*1090*/  BRA `(.L_x_11) ;  /* 0xfffffffc00fc7947 */ /* 0x000fc0000383ffff */
[----:B------:R-:W-:-:S00]  /*10a0*/  NOP ;  /* 0x0000000000007918 */ /* 0x000fc00000000000 */
        /* <DEDUP_REMOVED lines=13> */
.L_x_111:


//--------------------- .text._Z22transposeCoarseGrainedPfPKfiii --------------------------
	.section	.text._Z22transposeCoarseGrainedPfPKfiii,"ax",@progbits
	.align	128
        .global         _Z22transposeCoarseGrainedPfPKfiii
        .type           _Z22transposeCoarseGrainedPfPKfiii,@function
        .size           _Z22transposeCoarseGrainedPfPKfiii,(.L_x_112 - _Z22transposeCoarseGrainedPfPKfiii)
        .other          _Z22transposeCoarseGrainedPfPKfiii,@"STO_CUDA_ENTRY STV_DEFAULT"
_Z22transposeCoarseGrainedPfPKfiii:
.text._Z22transposeCoarseGrainedPfPKfiii:
[----:B------:R-:W-:Y:S08]  /*0000*/  LDC R1, c[0x0][0x37c] ;  /* 0x0000df00ff017b82 */ /* 0x000ff00000000800 */
[----:B------:R-:W0:Y:S02]  /*0010*/  LDC R0, c[0x0][0x398] ;  /* 0x0000e600ff007b82 */ /* 0x000e240000000800 */
[----:B0-----:R-:W-:-:S13]  /*0020*/  ISETP.GE.AND P0, PT, R0, 0x1, PT ;  /* 0x000000010000780c */ /* 0x001fda0003f06270 */
[----:B------:R-:W-:Y:S05]  /*0030*/  @!P0 EXIT ;  /* 0x000000000000894d */ /* 0x000fea0003800000 */
[----:B------:R-:W0:Y:S01]  /*0040*/  S2R R12, SR_TID.X ;  /* 0x00000000000c7919 */ /* 0x000e220000002100 */
[----:B------:R-:W1:Y:S01]  /*0050*/  S2UR UR5, SR_CgaCtaId ;  /* 0x00000000000579c3 */ /* 0x000e620000008800 */
[----:B------:R-:W-:Y:S01]  /*0060*/  UMOV UR4, 0x400 ;  /* 0x0000040000047882 */ /* 0x000fe20000000000 */
[----:B------:R-:W-:Y:S01]  /*0070*/  ISETP.NE.AND P0, PT, R0, 0x1, PT ;  /* 0x000000010000780c */ /* 0x000fe20003f05270 */
[----:B------:R-:W0:Y:S01]  /*0080*/  S2R R11, SR_CTAID.X ;  /* 0x00000000000b7919 */ /* 0x000e220000002500 */
[----:B------:R-:W2:Y:S04]  /*0090*/  S2R R10, SR_CTAID.Y ;  /* 0x00000000000a7919 */ /* 0x000ea80000002600 */
[----:B------:R-:W3:Y:S01]  /*00a0*/  LDC.64 R4, c[0x0][0x390] ;  /* 0x0000e400ff047b82 */ /* 0x000ee20000000a00 */
[----:B------:R-:W4:Y:S07]  /*00b0*/  S2R R13, SR_TID.Y ;  /* 0x00000000000d7919 */ /* 0x000f2e0000002200 */
[----:B------:R-:W5:Y:S08]  /*00c0*/  LDC.64 R6, c[0x0][0x388] ;  /* 0x0000e200ff067b82 */ /* 0x000f700000000a00 */
[----:B------:R-:W5:Y:S01]  /*00d0*/  LDC.64 R2, c[0x0][0x380] ;  /* 0x0000e000ff027b82 */ /* 0x000f620000000a00 */
[----:B-1----:R-:W-:Y:S01]  /*00e0*/  ULEA UR4, UR5, UR4, 0x18 ;  /* 0x0000000405047291 */ /* 0x002fe2000f8ec0ff */
[----:B0-----:R-:W-:Y:S01]  /*00f0*/  LEA R9, R11, R12, 0x5 ;  /* 0x0000000c0b097211 */ /* 0x001fe200078e28ff */
[----:B--2---:R-:W-:-:S04]  /*0100*/  IMAD R8, R10, 0x20, R12 ;  /* 0x000000200a087824 */ /* 0x004fc800078e020c */
[----:B------:R-:W-:-:S05]  /*0110*/  LEA R12, R12, UR4, 0x2 ;  /* 0x000000040c0c7c11 */ /* 0x000fca000f8e10ff */
[----:B------:R-:W0:Y:S01]  /*0120*/  LDCU.64 UR4, c[0x0][0x358] ;  /* 0x00006b00ff0477ac */ /* 0x000e220008000a00 */
[--C-:B----4-:R-:W-:Y:S02]  /*0130*/  IMAD R11, R11, 0x20, R13.reuse ;  /* 0x000000200b0b7824 */ /* 0x110fe400078e020d */
[----:B------:R-:W-:Y:S02]  /*0140*/  IMAD R10, R10, 0x20, R13 ;  /* 0x000000200a0a7824 */ /* 0x000fe400078e020d */
[----:B---3--:R-:W-:Y:S02]  /*0150*/  IMAD R14, R11, R5, R8 ;  /* 0x000000050b0e7224 */ /* 0x008fe400078e0208 */
[----:B------:R-:W-:Y:S02]  /*0160*/  IMAD R9, R10, R4, R9 ;  /* 0x000000040a097224 */ /* 0x000fe400078e0209 */
[----:B------:R-:W-:Y:S01]  /*0170*/  IMAD R12, R13, 0x84, R12 ;  /* 0x000000840d0c7824 */ /* 0x000fe200078e020c */
[CC--:B------:R-:W-:Y:S01]  /*0180*/  LEA R18, R5.reuse, R14.reuse, 0x4 ;  /* 0x0000000e05127211 */ /* 0x0c0fe200078e20ff */
[C-C-:B------:R-:W-:Y:S01]  /*0190*/  IMAD R13, R4.reuse, 0x10, R9.reuse ;  /* 0x00000010040d7824 */ /* 0x140fe200078e0209 */
[C---:B------:R-:W-:Y:S01]  /*01a0*/  LEA R17, R5.reuse, R14, 0x3 ;  /* 0x0000000e05117211 */ /* 0x040fe200078e18ff */
[C---:B------:R-:W-:Y:S01]  /*01b0*/  IMAD R11, R4.reuse, 0x8, R9 ;  /* 0x00000008040b7824 */ /* 0x040fe200078e0209 */
[----:B------:R-:W-:Y:S01]  /*01c0*/  LEA R21, R5, R18, 0x3 ;  /* 0x0000001205157211 */ /* 0x000fe200078e18ff */
[----:B------:R-:W-:-:S02]  /*01d0*/  IMAD R15, R4, 0x8, R13 ;  /* 0x00000008040f7824 */ /* 0x000fc400078e020d */
[----:B-----5:R-:W-:-:S04]  /*01e0*/  IMAD.WIDE R4, R9, 0x4, R6 ;  /* 0x0000000409047825 */ /* 0x020fc800078e0206 */
[----:B------:R-:W-:-:S04]  /*01f0*/  IMAD.WIDE R8, R11, 0x4, R6 ;  /* 0x000000040b087825 */ /* 0x000fc800078e0206 */
[----:B------:R-:W-:-:S04]  /*0200*/  IMAD.WIDE R10, R13, 0x4, R6 ;  /* 0x000000040d0a7825 */ /* 0x000fc800078e0206 */
[----:B------:R-:W-:-:S04]  /*0210*/  IMAD.WIDE R6, R15, 0x4, R6 ;  /* 0x000000040f067825 */ /* 0x000fc800078e0206 */
[----:B------:R-:W-:-:S04]  /*0220*/  IMAD.WIDE R14, R14, 0x4, R2 ;  /* 0x000000040e0e7825 */ /* 0x000fc800078e0202 */
[----:B------:R-:W-:-:S04]  /*0230*/  IMAD.WIDE R16, R17, 0x4, R2 ;  /* 0x0000000411107825 */ /* 0x000fc800078e0202 */
[----:B------:R-:W-:-:S04]  /*0240*/  IMAD.WIDE R18, R18, 0x4, R2 ;  /* 0x0000000412127825 */ /* 0x000fc800078e0202 */
[----:B------:R-:W-:Y:S01]  /*0250*/  IMAD.WIDE R2, R21, 0x4, R2 ;  /* 0x0000000415027825 */ /* 0x000fe200078e0202 */
[----:B0-----:R-:W-:Y:S06]  /*0260*/  @!P0 BRA `(.L_x_12) ;  /* 0x0000001000108947 */ /* 0x001fec0003800000 */
[----:B------:R-:W-:-:S05]  /*0270*/  LOP3.LUT R13, R0, 0x7ffffffe, RZ, 0xc0, !PT ;  /* 0x7ffffffe000d7812 */ /* 0x000fca00078ec0ff */
[----:B------:R-:W-:-:S05]  /*0280*/  IMAD.MOV R13, RZ, RZ, -R13 ;  /* 0x000000ffff0d7224 */ /* 0x000fca00078e0a0d */
[----:B------:R-:W-:-:S13]  /*0290*/  ISETP.GE.AND P0, PT, R13, RZ, PT ;  /* 0x000000ff0d00720c */ /* 0x000fda0003f06270 */
[----:B------:R-:W-:Y:S05]  /*02a0*/  @P0 BRA `(.L_x_13) ;  /* 0x0000000c006c0947 */ /* 0x000fea0003800000 */
[----:B------:R-:W-:Y:S02]  /*02b0*/  IADD3 R20, PT, PT, -R13, RZ, RZ ;  /* 0x000000ff0d147210 */ /* 0x000fe40007ffe1ff */
[----:B------:R-:W-:Y:S02]  /*02c0*/  PLOP3.LUT P0, PT, PT, PT, PT, 0x80, 0x8 ;  /* 0x000000000008781c */ /* 0x000fe40003f0f070 */
[----:B------:R-:W-:-:S13]  /*02d0*/  ISETP.GT.AND P1, PT, R20, 0x6, PT ;  /* 0x000000061400780c */ /* 0x000fda0003f24270 */
[----:B------:R-:W-:Y:S05]  /*02e0*/  @!P1 BRA `(.L_x_14) ;  /* 0x0000000800309947 */ /* 0x000fea0003800000 */
[----:B------:R-:W-:-:S13]  /*02f0*/  PLOP3.LUT P0, PT, PT, PT, PT, 0x8, 0x80 ;  /* 0x000000000080781c */ /* 0x000fda0003f0e170 */
.L_x_15:
[----:B------:R-:W2:Y:S04]  /*0300*/  LDG.E R21, desc[UR4][R4.64] ;  /* 0x0000000404157981 */ /* 0x000ea8000c1e1900 */
[----:B------:R-:W3:Y:S04]  /*0310*/  LDG.E R23, desc[UR4][R8.64] ;  /* 0x0000000408177981 */ /* 0x000ee8000c1e1900 */
[----:B------:R-:W4:Y:S04]  /*0320*/  LDG.E R25, desc[UR4][R10.64] ;  /* 0x000000040a197981 */ /* 0x000f28000c1e1900 */
[----:B------:R-:W5:Y:S04]  /*0330*/  LDG.E R27, desc[UR4][R6.64] ;  /* 0x00000004061b7981 */ /* 0x000f68000c1e1900 */
[----:B--2---:R-:W-:Y:S04]  /*0340*/  STS [R12], R21 ;  /* 0x000000150c007388 */ /* 0x004fe80000000800 */
[----:B---3--:R-:W-:Y:S04]  /*0350*/  STS [R12+0x420], R23 ;  /* 0x000420170c007388 */ /* 0x008fe80000000800 */
[----:B----4-:R-:W-:Y:S04]  /*0360*/  STS [R12+0x840], R25 ;  /* 0x000840190c007388 */ /* 0x010fe80000000800 */
[----:B-----5:R-:W-:Y:S01]  /*0370*/  STS [R12+0xc60], R27 ;  /* 0x000c601b0c007388 */ /* 0x020fe20000000800 */
[----:B------:R-:W-:Y:S06]  /*0380*/  BAR.SYNC.DEFER_BLOCKING 0x0 ;  /* 0x0000000000007b1d */ /* 0x000fec0000010000 */
[----:B0-----:R-:W0:Y:S04]  /*0390*/  LDS R29, [R12] ;  /* 0x000000000c1d7984 */ /* 0x001e280000000800 */
[----:B------:R-:W1:Y:S04]  /*03a0*/  LDS R20, [R12+0x420] ;  /* 0x000420000c147984 */ /* 0x000e680000000800 */
[----:B------:R-:W2:Y:S04]  /*03b0*/  LDS R22, [R12+0x840] ;  /* 0x000840000c167984 */ /* 0x000ea80000000800 */
[----:B------:R-:W3:Y:S04]  /*03c0*/  LDS R24, [R12+0xc60] ;  /* 0x000c60000c187984 */ /* 0x000ee80000000800 */
[----:B0-----:R-:W-:Y:S04]  /*03d0*/  STG.E desc[UR4][R14.64], R29 ;  /* 0x0000001d0e007986 */ /* 0x001fe8000c101904 */
[----:B-1----:R-:W-:Y:S04]  /*03e0*/  STG.E desc[UR4][R16.64], R20 ;  /* 0x0000001410007986 */ /* 0x002fe8000c101904 */
[----:B--2---:R-:W-:Y:S04]  /*03f0*/  STG.E desc[UR4][R18.64], R22 ;  /* 0x0000001612007986 */ /* 0x004fe8000c101904 */
[----:B---3--:R-:W-:Y:S04]  /*0400*/  STG.E desc[UR4][R2.64], R24 ;  /* 0x0000001802007986 */ /* 0x008fe8000c101904 */
        /* <DEDUP_REMOVED lines=9> */
[----:B------:R-:W0:Y:S04]  /*04a0*/  LDS R29, [R12] ;  /* 0x000000000c1d7984 */ /* 0x000e280000000800 */
        /* <DEDUP_REMOVED lines=95> */
[----:B------:R-:W5:Y:S01]  /*0aa0*/  LDG.E R27, desc[UR4][R6.64] ;  /* 0x00000004061b7981 */ /* 0x000f62000c1e1900 */
[----:B------:R-:W-:-:S05]  /*0ab0*/  VIADD R13, R13, 0x8 ;  /* 0x000000080d0d7836 */ /* 0x000fca0000000000 */
[----:B------:R-:W-:Y:S01]  /*0ac0*/  ISETP.GE.AND P1, PT, R13, -0x6, PT ;  /* 0xfffffffa0d00780c */ /* 0x000fe20003f26270 */
        /* <DEDUP_REMOVED lines=9> */
[----:B0-----:R0:W-:Y:S04]  /*0b60*/  STG.E desc[UR4][R14.64], R29 ;  /* 0x0000001d0e007986 */ /* 0x0011e8000c101904 */
[----:B-1----:R0:W-:Y:S04]  /*0b70*/  STG.E desc[UR4][R16.64], R20 ;  /* 0x0000001410007986 */ /* 0x0021e8000c101904 */
[----:B--2---:R0:W-:Y:S04]  /*0b80*/  STG.E desc[UR4][R18.64], R22 ;  /* 0x0000001612007986 */ /* 0x0041e8000c101904 */
[----:B---3--:R0:W-:Y:S01]  /*0b90*/  STG.E desc[UR4][R2.64], R24 ;  /* 0x0000001802007986 */ /* 0x0081e2000c101904 */
[----:B------:R-:W-:Y:S05]  /*0ba0*/  @!P1 BRA `(.L_x_15) ;  /* 0xfffffff400d49947 */ /* 0x000fea000383ffff */
.L_x_14:
[----:B0-----:R-:W-:-:S04]  /*0bb0*/  IADD3 R20, PT, PT, -R13, RZ, RZ ;  /* 0x000000ff0d147210 */ /* 0x001fc80007ffe1ff */
[----:B------:R-:W-:-:S13]  /*0bc0*/  ISETP.GT.AND P1, PT, R20, 0x2, PT ;  /* 0x000000021400780c */ /* 0x000fda0003f24270 */
[----:B------:R-:W-:Y:S05]  /*0bd0*/  @!P1 BRA `(.L_x_16) ;  /* 0x0000000400189947 */ /* 0x000fea0003800000 */
        /* <DEDUP_REMOVED lines=55> */
[----:B------:R-:W-:Y:S01]  /*0f50*/  PLOP3.LUT P0, PT, PT, PT, PT, 0x8, 0x80 ;  /* 0x000000000080781c */ /* 0x000fe20003f0e170 */
[----:B------:R-:W-:-:S02]  /*0f60*/  VIADD R13, R13, 0x4 ;  /* 0x000000040d0d7836 */ /* 0x000fc40000000000 */
        /* <DEDUP_REMOVED lines=12> */
[----:B---3--:R0:W-:Y:S02]  /*1030*/  STG.E desc[UR4][R2.64], R24 ;  /* 0x0000001802007986 */ /* 0x0081e4000c101904 */
.L_x_16:
[----:B------:R-:W-:-:S13]  /*1040*/  ISETP.NE.OR P0, PT, R13, RZ, P0 ;  /* 0x000000ff0d00720c */ /* 0x000fda0000705670 */
[----:B------:R-:W-:Y:S05]  /*1050*/  @!P0 BRA `(.L_x_12) ;  /* 0x0000000000948947 */ /* 0x000fea0003800000 */
.L_x_13:
[----:B------:R-:W2:Y:S04]  /*1060*/  LDG.E R21, desc[UR4][R4.64] ;  /* 0x0000000404157981 */ /* 0x000ea8000c1e1900 */
[----:B------:R-:W3:Y:S04]  /*1070*/  LDG.E R23, desc[UR4][R8.64] ;  /* 0x0000000408177981 */ /* 0x000ee8000c1e1900 */
[----:B----4-:R-:W4:Y:S04]  /*1080*/  LDG.E R25, desc[UR4][R10.64] ;  /* 0x000000040a197981 */ /* 0x010f28000c1e1900 */
        /* <DEDUP_REMOVED lines=18> */
[----:B------:R-:W-:-:S04]  /*11b0*/  IADD3 R13, PT, PT, R13, 0x2, RZ ;  /* 0x000000020d0d7810 */ /* 0x000fc80007ffe0ff */
[----:B------:R-:W-:Y:S01]  /*11c0*/  ISETP.NE.AND P0, PT, R13, RZ, PT ;  /* 0x000000ff0d00720c */ /* 0x000fe20003f05270 */
        /* <DEDUP_REMOVED lines=13> */
[----:B------:R-:W-:Y:S05]  /*12a0*/  @P0 BRA `(.L_x_13) ;  /* 0xfffffffc006c0947 */ /* 0x000fea000383ffff */
.L_x_12:
[----:B------:R-:W-:-:S04]  /*12b0*/  LOP3.LUT R0, R0, 0x1, RZ, 0xc0, !PT ;  /* 0x0000000100007812 */ /* 0x000fc800078ec0ff */
[----:B------:R-:W-:-:S13]  /*12c0*/  ISETP.NE.U32.AND P0, PT, R0, 0x1, PT ;  /* 0x000000010000780c */ /* 0x000fda0003f05070 */
[----:B------:R-:W-:Y:S05]  /*12d0*/  @P0 EXIT ;  /* 0x000000000000094d */ /* 0x000fea0003800000 */
[----:B------:R-:W2:Y:S04]  /*12e0*/  LDG.E R5, desc[UR4][R4.64] ;  /* 0x0000000404057981 */ /* 0x000ea8000c1e1900 */
[----:B------:R-:W3:Y:S04]  /*12f0*/  LDG.E R9, desc[UR4][R8.64] ;  /* 0x0000000408097981 */ /* 0x000ee8000c1e1900 */
[----:B------:R-:W5:Y:S04]  /*1300*/  LDG.E R11, desc[UR4][R10.64] ;  /* 0x000000040a0b7981 */ /* 0x000f68000c1e1900 */
[----:B------:R-:W4:Y:S04]  /*1310*/  LDG.E R7, desc[UR4][R6.64] ;  /* 0x0000000406077981 */ /* 0x000f28000c1e1900 */
[----:B--2---:R-:W-:Y:S04]  /*1320*/  STS [R12], R5 ;  /* 0x000000050c007388 */ /* 0x004fe80000000800 */
[----:B---3--:R-:W-:Y:S04]  /*1330*/  STS [R12+0x420], R9 ;  /* 0x000420090c007388 */ /* 0x008fe80000000800 */
[----:B-----5:R-:W-:Y:S04]  /*1340*/  STS [R12+0x840], R11 ;  /* 0x0008400b0c007388 */ /* 0x020fe80000000800 */
[----:B----4-:R-:W-:Y:S01]  /*1350*/  STS [R12+0xc60], R7 ;  /* 0x000c60070c007388 */ /* 0x010fe20000000800 */
[----:B------:R-:W-:Y:S06]  /*1360*/  BAR.SYNC.DEFER_BLOCKING 0x0 ;  /* 0x0000000000007b1d */ /* 0x000fec0000010000 */
[----:B------:R-:W1:Y:S04]  /*1370*/  LDS R13, [R12] ;  /* 0x000000000c0d7984 */ /* 0x000e680000000800 */
[----:B------:R-:W2:Y:S04]  /*1380*/  LDS R21, [R12+0x420] ;  /* 0x000420000c157984 */ /* 0x000ea80000000800 */
[----:B------:R-:W3:Y:S04]  /*1390*/  LDS R23, [R12+0x840] ;  /* 0x000840000c177984 */ /* 0x000ee80000000800 */
[----:B------:R-:W4:Y:S04]  /*13a0*/  LDS R25, [R12+0xc60] ;  /* 0x000c60000c197984 */ /* 0x000f280000000800 */
[----:B-1----:R-:W-:Y:S04]  /*13b0*/  STG.E desc[UR4][R14.64], R13 ;  /* 0x0000000d0e007986 */ /* 0x002fe8000c101904 */
[----:B--2---:R-:W-:Y:S04]  /*13c0*/  STG.E desc[UR4][R16.64], R21 ;  /* 0x0000001510007986 */ /* 0x004fe8000c101904 */
[----:B---3--:R-:W-:Y:S04]  /*13d0*/  STG.E desc[UR4][R18.64], R23 ;  /* 0x0000001712007986 */ /* 0x008fe8000c101904 */
[----:B----4-:R-:W-:Y:S01]  /*13e0*/  STG.E desc[UR4][R2.64], R25 ;  /* 0x0000001902007986 */ /* 0x010fe2000c101904 */
[----:B------:R-:W-:Y:S05]  /*13f0*/  EXIT ;  /* 0x000000000000794d */ /* 0x000fea0003800000 */
.L_x_17:
        /* <DEDUP_REMOVED lines=16> */
.L_x_112:


//--------------------- .text._Z20transposeFineGrainedPfPKfiii --------------------------
	.section	.text._Z20transposeFineGrainedPfPKfiii,"ax",@progbits
	.align	128
        .global         _Z20transposeFineGrainedPfPKfiii
        .type           _Z20transposeFineGrainedPfPKfiii,@function
        .size           _Z20transposeFineGrainedPfPKfiii,(.L_x_113 - _Z20transposeFineGrainedPfPKfiii)
        .other          _Z20transposeFineGrainedPfPKfiii,@"STO_CUDA_ENTRY STV_DEFAULT"
_Z20transposeFineGrainedPfPKfiii:
.text._Z20transposeFineGrainedPfPKfiii:
[----:B------:R-:W-:Y:S08]  /*0000*/  LDC R1, c[0x0][0x37c] ;  /* 0x0000df00ff017b82 */ /* 0x000ff00000000800 */
[----:B------:R-:W0:Y:S01]  /*0010*/  LDC R0, c[0x0][0x398] ;  /* 0x0000e600ff007b82 */ /* 0x000e220000000800 */
[----:B------:R-:W1:Y:S01]  /*0020*/  S2R R23, SR_CTAID.X ;  /* 0x0000000000177919 */ /* 0x000e620000002500 */
[----:B------:R-:W2:Y:S01]  /*0030*/  S2R R24, SR_TID.X ;  /* 0x0000000000187919 */ /* 0x000ea20000002100 */
[----:B------:R-:W3:Y:S01]  /*0040*/  S2R R2, SR_CTAID.Y ;  /* 0x0000000000027919 */ /* 0x000ee20000002600 */
[----:B------:R-:W4:Y:S01]  /*0050*/  S2R R3, SR_TID.Y ;  /* 0x0000000000037919 */ /* 0x000f220000002200 */
[----:B0-----:R-:W-:-:S13]  /*0060*/  ISETP.GE.AND P0, PT, R0, 0x1, PT ;  /* 0x000000010000780c */ /* 0x001fda0003f06270 */
[----:B-1234-:R-:W-:Y:S05]  /*0070*/  @!P0 EXIT ;  /* 0x000000000000894d */ /* 0x01efea0003800000 */
[----:B------:R-:W0:Y:S01]  /*0080*/  S2UR UR5, SR_CgaCtaId ;  /* 0x00000000000579c3 */ /* 0x000e220000008800 */
[----:B------:R-:W-:Y:S01]  /*0090*/  UMOV UR4, 0x400 ;  /* 0x0000040000047882 */ /* 0x000fe20000000000 */
[----:B------:R-:W-:Y:S01]  /*00a0*/  IMAD R23, R23, 0x20, R24 ;  /* 0x0000002017177824 */ /* 0x000fe200078e0218 */
[----:B------:R-:W-:Y:S01]  /*00b0*/  ISETP.NE.AND P0, PT, R0, 0x1, PT ;  /* 0x000000010000780c */ /* 0x000fe20003f05270 */
[----:B------:R-:W-:-:S04]  /*00c0*/  IMAD R2, R2, 0x20, R3 ;  /* 0x0000002002027824 */ /* 0x000fc800078e0203 */
[----:B------:R-:W1:Y:S08]  /*00d0*/  LDC R4, c[0x0][0x390] ;  /* 0x0000e400ff047b82 */ /* 0x000e700000000800 */
[----:B------:R-:W2:Y:S08]  /*00e0*/  LDC R6, c[0x0][0x394] ;  /* 0x0000e500ff067b82 */ /* 0x000eb00000000800 */
[----:B------:R-:W3:Y:S01]  /*00f0*/  LDC.64 R16, c[0x0][0x388] ;  /* 0x0000e200ff107b82 */ /* 0x000ee20000000a00 */
[----:B0-----:R-:W-:-:S06]  /*0100*/  ULEA UR4, UR5, UR4, 0x18 ;  /* 0x0000000405047291 */ /* 0x001fcc000f8ec0ff */
[----:B------:R-:W-:Y:S01]  /*0110*/  LEA R22, R24, UR4, 0x2 ;  /* 0x0000000418167c11 */ /* 0x000fe2000f8e10ff */
[----:B------:R-:W0:Y:S01]  /*0120*/  LDC.64 R14, c[0x0][0x380] ;  /* 0x0000e000ff0e7b82 */ /* 0x000e220000000a00 */
[----:B-1----:R-:W-:Y:S02]  /*0130*/  IMAD R23, R2, R4, R23 ;  /* 0x0000000402177224 */ /* 0x002fe400078e0217 */
[----:B------:R-:W-:Y:S01]  /*0140*/  LEA R24, R24, R22, 0x7 ;  /* 0x0000001618187211 */ /* 0x000fe200078e38ff */
[C---:B------:R-:W-:Y:S01]  /*0150*/  IMAD R22, R3.reuse, 0x84, R22 ;  /* 0x0000008403167824 */ /* 0x040fe200078e0216 */
[----:B------:R-:W1:Y:S01]  /*0160*/  LDCU.64 UR4, c[0x0][0x358] ;  /* 0x00006b00ff0477ac */ /* 0x000e620008000a00 */
[CC--:B------:R-:W-:Y:S01]  /*0170*/  LEA R11, R4.reuse, R23.reuse, 0x4 ;  /* 0x00000017040b7211 */ /* 0x0c0fe200078e20ff */
[----:B------:R-:W-:Y:S01]  /*0180*/  IMAD R13, R4, 0x8, R23 ;  /* 0x00000008040d7824 */ /* 0x000fe200078e0217 */
[CC--:B--2---:R-:W-:Y:S01]  /*0190*/  LEA R5, R6.reuse, R23.reuse, 0x4 ;  /* 0x0000001706057211 */ /* 0x0c4fe200078e20ff */
[----:B------:R-:W-:Y:S01]  /*01a0*/  IMAD R24, R3, 0x4, R24 ;  /* 0x0000000403187824 */ /* 0x000fe200078e0218 */
[----:B------:R-:W-:Y:S01]  /*01b0*/  LEA R7, R6, R23, 0x3 ;  /* 0x0000001706077211 */ /* 0x000fe200078e18ff */
[----:B------:R-:W-:-:S02]  /*01c0*/  IMAD R9, R4, 0x8, R11 ;  /* 0x0000000804097824 */ /* 0x000fc400078e020b */
[----:B------:R-:W-:Y:S02]  /*01d0*/  IMAD R3, R6, 0x8, R5 ;  /* 0x0000000806037824 */ /* 0x000fe400078e0205 */
[----:B---3--:R-:W-:-:S04]  /*01e0*/  IMAD.WIDE R12, R13, 0x4, R16 ;  /* 0x000000040d0c7825 */ /* 0x008fc800078e0210 */
[----:B------:R-:W-:-:S04]  /*01f0*/  IMAD.WIDE R10, R11, 0x4, R16 ;  /* 0x000000040b0a7825 */ /* 0x000fc800078e0210 */
[----:B------:R-:W-:-:S04]  /*0200*/  IMAD.WIDE R8, R9, 0x4, R16 ;  /* 0x0000000409087825 */ /* 0x000fc800078e0210 */
[----:B0-----:R-:W-:-:S04]  /*0210*/  IMAD.WIDE R6, R7, 0x4, R14 ;  /* 0x0000000407067825 */ /* 0x001fc800078e020e */
[----:B------:R-:W-:-:S04]  /*0220*/  IMAD.WIDE R4, R5, 0x4, R14 ;  /* 0x0000000405047825 */ /* 0x000fc800078e020e */
[----:B------:R-:W-:Y:S01]  /*0230*/  IMAD.WIDE R2, R3, 0x4, R14 ;  /* 0x0000000403027825 */ /* 0x000fe200078e020e */
[----:B-1----:R-:W-:Y:S06]  /*0240*/  @!P0 BRA `(.L_x_18) ;  /* 0x0000001000188947 */ /* 0x002fec0003800000 */
[----:B------:R-:W-:Y:S01]  /*0250*/  LOP3.LUT R25, R0, 0x7ffffffe, RZ, 0xc0, !PT ;  /* 0x7ffffffe00197812 */ /* 0x000fe200078ec0ff */
[----:B------:R-:W-:-:S03]  /*0260*/  IMAD.WIDE R18, R23, 0x4, R16 ;  /* 0x0000000417127825 */ /* 0x000fc600078e0210 */
[----:B------:R-:W-:Y:S01]  /*0270*/  IADD3 R25, PT, PT, -R25, RZ, RZ ;  /* 0x000000ff19197210 */ /* 0x000fe20007ffe1ff */
[----:B------:R-:W-:-:S03]  /*0280*/  IMAD.WIDE R20, R23, 0x4, R14 ;  /* 0x0000000417147825 */ /* 0x000fc600078e020e */
[----:B------:R-:W-:-:S13]  /*0290*/  ISETP.GE.AND P0, PT, R25, RZ, PT ;  /* 0x000000ff1900720c */ /* 0x000fda0003f06270 */
[----:B------:R-:W-:Y:S05]  /*02a0*/  @P0 BRA `(.L_x_19) ;  /* 0x0000000c006c0947 */ /* 0x000fea0003800000 */
[----:B------:R-:W-:Y:S01]  /*02b0*/  IMAD.MOV R26, RZ, RZ, -R25 ;  /* 0x000000ffff1a7224 */ /* 0x000fe200078e0a19 */
[----:B------:R-:W-:-:S04]  /*02c0*/  PLOP3.LUT P0, PT, PT, PT, PT, 0x80, 0x8 ;  /* 0x000000000008781c */ /* 0x000fc80003f0f070 */
[----:B------:R-:W-:-:S13]  /*02d0*/  ISETP.GT.AND P1, PT, R26, 0x6, PT ;  /* 0x000000061a00780c */ /* 0x000fda0003f24270 */
[----:B------:R-:W-:Y:S05]  /*02e0*/  @!P1 BRA `(.L_x_20) ;  /* 0x0000000800309947 */ /* 0x000fea0003800000 */
[----:B------:R-:W-:-:S13]  /*02f0*/  PLOP3.LUT P0, PT, PT, PT, PT, 0x8, 0x80 ;  /* 0x000000000080781c */ /* 0x000fda0003f0e170 */
.L_x_21:
[----:B0-----:R-:W2:Y:S04]  /*0300*/  LDG.E R27, desc[UR4][R18.64] ;  /* 0x00000004121b7981 */ /* 0x001ea8000c1e1900 */
        /* <DEDUP_REMOVED lines=15> */
[----:B---3--:R3:W-:Y:S04]  /*0400*/  STG.E desc[UR4][R2.64], R28 ;  /* 0x0000001c02007986 */ /* 0x0087e8000c101904 */
[----:B0-----:R-:W4:Y:S04]  /*0410*/  LDG.E R27, desc[UR4][R18.64] ;  /* 0x00000004121b7981 */ /* 0x001f28000c1e1900 */
[----:B-1----:R-:W5:Y:S04]  /*0420*/  LDG.E R29, desc[UR4][R12.64] ;  /* 0x000000040c1d7981 */ /* 0x002f68000c1e1900 */
[----:B--2---:R-:W2:Y:S04]  /*0430*/  LDG.E R26, desc[UR4][R10.64] ;  /* 0x000000040a1a7981 */ /* 0x004ea8000c1e1900 */
[----:B---3--:R-:W3:Y:S04]  /*0440*/  LDG.E R28, desc[UR4][R8.64] ;  /* 0x00000004081c7981 */ /* 0x008ee8000c1e1900 */
[----:B----4-:R-:W-:Y:S04]  /*0450*/  STS [R22], R27 ;  /* 0x0000001b16007388 */ /* 0x010fe80000000800 */
[----:B-----5:R-:W-:Y:S04]  /*0460*/  STS [R22+0x420], R29 ;  /* 0x0004201d16007388 */ /* 0x020fe80000000800 */
[----:B--2---:R-:W-:Y:S04]  /*0470*/  STS [R22+0x840], R26 ;  /* 0x0008401a16007388 */ /* 0x004fe80000000800 */
[----:B---3--:R-:W-:Y:S01]  /*0480*/  STS [R22+0xc60], R28 ;  /* 0x000c601c16007388 */ /* 0x008fe20000000800 */
        /* <DEDUP_REMOVED lines=97> */
[----:B---3--:R-:W3:Y:S01]  /*0aa0*/  LDG.E R28, desc[UR4][R8.64] ;  /* 0x00000004081c7981 */ /* 0x008ee2000c1e1900 */
[----:B------:R-:W-:-:S04]  /*0ab0*/  IADD3 R25, PT, PT, R25, 0x8, RZ ;  /* 0x0000000819197810 */ /* 0x000fc80007ffe0ff */
[----:B------:R-:W-:Y:S01]  /*0ac0*/  ISETP.GE.AND P1, PT, R25, -0x6, PT ;  /* 0xfffffffa1900780c */ /* 0x000fe20003f26270 */
        /* <DEDUP_REMOVED lines=14> */
.L_x_20:
[----:B0-----:R-:W-:-:S05]  /*0bb0*/  IMAD.MOV R26, RZ, RZ, -R25 ;  /* 0x000000ffff1a7224 */ /* 0x001fca00078e0a19 */
        /* <DEDUP_REMOVED lines=57> */
[----:B------:R-:W-:-:S02]  /*0f50*/  PLOP3.LUT P0, PT, PT, PT, PT, 0x8, 0x80 ;  /* 0x000000000080781c */ /* 0x000fc40003f0e170 */
[----:B------:R-:W-:Y:S01]  /*0f60*/  IADD3 R25, PT, PT, R25, 0x4, RZ ;  /* 0x0000000419197810 */ /* 0x000fe20007ffe0ff */
        /* <DEDUP_REMOVED lines=13> */
.L_x_22:
[----:B------:R-:W-:-:S13]  /*1040*/  ISETP.NE.OR P0, PT, R25, RZ, P0 ;  /* 0x000000ff1900720c */ /* 0x000fda0000705670 */
[----:B------:R-:W-:Y:S05]  /*1050*/  @!P0 BRA `(.L_x_18) ;  /* 0x0000000000948947 */ /* 0x000fea0003800000 */
.L_x_19:
[----:B0---4-:R-:W2:Y:S04]  /*1060*/  LDG.E R27, desc[UR4][R18.64] ;  /* 0x00000004121b7981 */ /* 0x011ea8000c1e1900 */
        /* <DEDUP_REMOVED lines=20> */
[----:B------:R-:W-:-:S05]  /*11b0*/  VIADD R25, R25, 0x2 ;  /* 0x0000000219197836 */ /* 0x000fca0000000000 */
[----:B------:R-:W-:Y:S01]  /*11c0*/  ISETP.NE.AND P0, PT, R25, RZ, PT ;  /* 0x000000ff1900720c */ /* 0x000fe20003f05270 */
        /* <DEDUP_REMOVED lines=14> */
.L_x_18:
[----:B------:R-:W-:-:S04]  /*12b0*/  LOP3.LUT R0, R0, 0x1, RZ, 0xc0, !PT ;  /* 0x0000000100007812 */ /* 0x000fc800078ec0ff */
[----:B------:R-:W-:-:S13]  /*12c0*/  ISETP.NE.U32.AND P0, PT, R0, 0x1, PT ;  /* 0x000000010000780c */ /* 0x000fda0003f05070 */
[----:B------:R-:W-:Y:S05]  /*12d0*/  @P0 EXIT ;  /* 0x000000000000094d */ /* 0x000fea0003800000 */
[C---:B------:R-:W-:Y:S01]  /*12e0*/  IMAD.WIDE R16, R23.reuse, 0x4, R16 ;  /* 0x0000000417107825 */ /* 0x040fe200078e0210 */
[----:B------:R-:W2:Y:S04]  /*12f0*/  LDG.E R13, desc[UR4][R12.64] ;  /* 0x000000040c0d7981 */ /* 0x000ea8000c1e1900 */
[----:B------:R-:W3:Y:S04]  /*1300*/  LDG.E R11, desc[UR4][R10.64] ;  /* 0x000000040a0b7981 */ /* 0x000ee8000c1e1900 */
[----:B------:R-:W5:Y:S04]  /*1310*/  LDG.E R17, desc[UR4][R16.64] ;  /* 0x0000000410117981 */ /* 0x000f68000c1e1900 */
[----:B------:R-:W4:Y:S01]  /*1320*/  LDG.E R9, desc[UR4][R8.64] ;  /* 0x0000000408097981 */ /* 0x000f22000c1e1900 */
[----:B------:R-:W-:-:S03]  /*1330*/  IMAD.WIDE R14, R23, 0x4, R14 ;  /* 0x00000004170e7825 */ /* 0x000fc600078e020e */
[----:B--2---:R-:W-:Y:S04]  /*1340*/  STS [R22+0x420], R13 ;  /* 0x0004200d16007388 */ /* 0x004fe80000000800 */
[----:B---3--:R-:W-:Y:S04]  /*1350*/  STS [R22+0x840], R11 ;  /* 0x0008400b16007388 */ /* 0x008fe80000000800 */
[----:B-----5:R-:W-:Y:S04]  /*1360*/  STS [R22], R17 ;  /* 0x0000001116007388 */ /* 0x020fe80000000800 */
[----:B----4-:R-:W-:Y:S01]  /*1370*/  STS [R22+0xc60], R9 ;  /* 0x000c600916007388 */ /* 0x010fe20000000800 */
[----:B------:R-:W-:Y:S06]  /*1380*/  BAR.SYNC.DEFER_BLOCKING 0x0 ;  /* 0x0000000000007b1d */ /* 0x000fec0000010000 */
[----:B------:R-:W1:Y:S04]  /*1390*/  LDS R19, [R24] ;  /* 0x0000000018137984 */ /* 0x000e680000000800 */
[----:B0-----:R-:W0:Y:S04]  /*13a0*/  LDS R21, [R24+0x20] ;  /* 0x0000200018157984 */ /* 0x001e280000000800 */
[----:B------:R-:W2:Y:S04]  /*13b0*/  LDS R25, [R24+0x40] ;  /* 0x0000400018197984 */ /* 0x000ea80000000800 */
[----:B------:R-:W3:Y:S04]  /*13c0*/  LDS R27, [R24+0x60] ;  /* 0x00006000181b7984 */ /* 0x000ee80000000800 */
[----:B-1----:R-:W-:Y:S04]  /*13d0*/  STG.E desc[UR4][R14.64], R19 ;  /* 0x000000130e007986 */ /* 0x002fe8000c101904 */
[----:B0-----:R-:W-:Y:S04]  /*13e0*/  STG.E desc[UR4][R6.64], R21 ;  /* 0x0000001506007986 */ /* 0x001fe8000c101904 */
[----:B--2---:R-:W-:Y:S04]  /*13f0*/  STG.E desc[UR4][R4.64], R25 ;  /* 0x0000001904007986 */ /* 0x004fe8000c101904 */
[----:B---3--:R-:W-:Y:S01]  /*1400*/  STG.E desc[UR4][R2.64], R27 ;  /* 0x0000001b02007986 */ /* 0x008fe2000c101904 */
[----:B------:R-:W-:Y:S05]  /*1410*/  EXIT ;  /* 0x000000000000794d */ /* 0x000fea0003800000 */
.L_x_23:
        /* <DEDUP_REMOVED lines=14> */
.L_x_113:


//--------------------- .text._Z24transposeNoBankConflictsPfPKfiii --------------------------
	.section	.text._Z24transposeNoBankConflictsPfPKfiii,"ax",@progbits
	.align	128
        .global         _Z24transposeNoBankConflictsPfPKfiii
        .type           _Z24transposeNoBankConflictsPfPKfiii,@function
        .size           _Z24transposeNoBankConflictsPfPKfiii,(.L_x_114 - _Z24transposeNoBankConflictsPfPKfiii)
        .other          _Z24transposeNoBankConflictsPfPKfiii,@"STO_CUDA_ENTRY STV_DEFAULT"
_Z24transposeNoBankConflictsPfPKfiii:
.text._Z24transposeNoBankConflictsPfPKfiii:
        /* <DEDUP_REMOVED lines=8> */
[----:B------:R-:W2:Y:S01]  /*0080*/  S2R R13, SR_CTAID.X ;  /* 0x00000000000d7919 */ /* 0x000ea20000002500 */
[----:B------:R-:W3:Y:S04]  /*0090*/  S2R R12, SR_CTAID.Y ;  /* 0x00000000000c7919 */ /* 0x000ee80000002600 */
[----:B------:R-:W4:Y:S01]  /*00a0*/  LDC.64 R6, c[0x0][0x390] ;  /* 0x0000e400ff067b82 */ /* 0x000f220000000a00 */
[----:B------:R-:W5:Y:S07]  /*00b0*/  S2R R15, SR_TID.Y ;  /* 0x00000000000f7919 */ /* 0x000f6e0000002200 */
[----:B------:R-:W4:Y:S01]  /*00c0*/  LDC.64 R4, c[0x0][0x388] ;  /* 0x0000e200ff047b82 */ /* 0x000f220000000a00 */
[----:B-1----:R-:W-:-:S07]  /*00d0*/  ULEA UR4, UR5, UR4, 0x18 ;  /* 0x0000000405047291 */ /* 0x002fce000f8ec0ff */
[----:B------:R-:W1:Y:S01]  /*00e0*/  LDC.64 R2, c[0x0][0x380] ;  /* 0x0000e000ff027b82 */ /* 0x000e620000000a00 */
[----:B0-----:R-:W-:Y:S02]  /*00f0*/  LEA R10, R11, UR4, 0x2 ;  /* 0x000000040b0a7c11 */ /* 0x001fe4000f8e10ff */
[----:B--2---:R-:W-:Y:S01]  /*0100*/  LEA R9, R13, R11, 0x5 ;  /* 0x0000000b0d097211 */ /* 0x004fe200078e28ff */
[----:B------:R-:W0:Y:S01]  /*0110*/  LDCU.64 UR4, c[0x0][0x358] ;  /* 0x00006b00ff0477ac */ /* 0x000e220008000a00 */
[C---:B---3--:R-:W-:Y:S02]  /*0120*/  IMAD R8, R12.reuse, 0x20, R11 ;  /* 0x000000200c087824 */ /* 0x048fe400078e020b */
[----:B------:R-:W-:Y:S02]  /*0130*/  IMAD R11, R11, 0x80, R10 ;  /* 0x000000800b0b7824 */ /* 0x000fe400078e020a */
[--C-:B-----5:R-:W-:Y:S02]  /*0140*/  IMAD R13, R13, 0x20, R15.reuse ;  /* 0x000000200d0d7824 */ /* 0x120fe400078e020f */
[----:B------:R-:W-:Y:S01]  /*0150*/  IMAD R12, R12, 0x20, R15 ;  /* 0x000000200c0c7824 */ /* 0x000fe200078e020f */
[----:B------:R-:W-:Y:S01]  /*0160*/  LEA R11, R15, R11, 0x2 ;  /* 0x0000000b0f0b7211 */ /* 0x000fe200078e10ff */
[----:B----4-:R-:W-:-:S02]  /*0170*/  IMAD R14, R13, R7, R8 ;  /* 0x000000070d0e7224 */ /* 0x010fc400078e0208 */
[----:B------:R-:W-:Y:S02]  /*0180*/  IMAD R9, R12, R6, R9 ;  /* 0x000000060c097224 */ /* 0x000fe400078e0209 */
[----:B------:R-:W-:Y:S01]  /*0190*/  IMAD R10, R15, 0x84, R10 ;  /* 0x000000840f0a7824 */ /* 0x000fe200078e020a */
[CC--:B------:R-:W-:Y:S01]  /*01a0*/  LEA R18, R7.reuse, R14.reuse, 0x4 ;  /* 0x0000000e07127211 */ /* 0x0c0fe200078e20ff */
[C-C-:B------:R-:W-:Y:S01]  /*01b0*/  IMAD R15, R6.reuse, 0x10, R9.reuse ;  /* 0x00000010060f7824 */ /* 0x140fe200078e0209 */
[C---:B------:R-:W-:Y:S01]  /*01c0*/  LEA R19, R7.reuse, R14, 0x3 ;  /* 0x0000000e07137211 */ /* 0x040fe200078e18ff */
[C---:B------:R-:W-:Y:S01]  /*01d0*/  IMAD R13, R6.reuse, 0x8, R9 ;  /* 0x00000008060d7824 */ /* 0x040fe200078e0209 */
[----:B------:R-:W-:Y:S01]  /*01e0*/  LEA R21, R7, R18, 0x3 ;  /* 0x0000001207157211 */ /* 0x000fe200078e18ff */
[----:B------:R-:W-:Y:S02]  /*01f0*/  IMAD R17, R6, 0x8, R15 ;  /* 0x0000000806117824 */ /* 0x000fe400078e020f */
[----:B------:R-:W-:-:S04]  /*0200*/  IMAD.WIDE R6, R9, 0x4, R4 ;  /* 0x0000000409067825 */ /* 0x000fc800078e0204 */
[----:B------:R-:W-:-:S04]  /*0210*/  IMAD.WIDE R8, R13, 0x4, R4 ;  /* 0x000000040d087825 */ /* 0x000fc800078e0204 */
[----:B------:R-:W-:-:S04]  /*0220*/  IMAD.WIDE R12, R15, 0x4, R4 ;  /* 0x000000040f0c7825 */ /* 0x000fc800078e0204 */
[----:B------:R-:W-:-:S04]  /*0230*/  IMAD.WIDE R4, R17, 0x4, R4 ;  /* 0x0000000411047825 */ /* 0x000fc800078e0204 */
[----:B-1----:R-:W-:-:S04]  /*0240*/  IMAD.WIDE R16, R19, 0x4, R2 ;  /* 0x0000000413107825 */ /* 0x002fc800078e0202 */
        /* <DEDUP_REMOVED lines=13> */
.L_x_27:
        /* <DEDUP_REMOVED lines=139> */
.L_x_26:
[----:B------:R-:W-:-:S04]  /*0bd0*/  IADD3 R21, PT, PT, -R20, RZ, RZ ;  /* 0x000000ff14157210 */ /* 0x000fc80007ffe1ff */
        /* <DEDUP_REMOVED lines=72> */
.L_x_28:
[----:B------:R-:W-:-:S13]  /*1060*/  ISETP.NE.OR P0, PT, R20, RZ, P0 ;  /* 0x000000ff1400720c */ /* 0x000fda0000705670 */
[----:B------:R-:W-:Y:S05]  /*1070*/  @!P0 BRA `(.L_x_24) ;  /* 0x0000000000948947 */ /* 0x000fea0003800000 */
.L_x_25:
        /* <DEDUP_REMOVED lines=37> */
.L_x_24:
        /* <DEDUP_REMOVED lines=21> */
.L_x_29:
        /* <DEDUP_REMOVED lines=14> */
.L_x_114:


//--------------------- .text._Z13copySharedMemPfPKfiii --------------------------
	.section	.text._Z13copySharedMemPfPKfiii,"ax",@progbits
	.align	128
        .global         _Z13copySharedMemPfPKfiii
        .type           _Z13copySharedMemPfPKfiii,@function
        .size           _Z13copySharedMemPfPKfiii,(.L_x_115 - _Z13copySharedMemPfPKfiii)
        .other          _Z13copySharedMemPfPKfiii,@"STO_CUDA_ENTRY STV_DEFAULT"
_Z13copySharedMemPfPKfiii:
.text._Z13copySharedMemPfPKfiii:
        /* <DEDUP_REMOVED lines=9> */
[----:B------:R-:W-:Y:S01]  /*0090*/  ISETP.NE.AND P0, PT, R14, 0x1, PT ;  /* 0x000000010e00780c */ /* 0x000fe20003f05270 */
[----:B------:R-:W-:Y:S01]  /*00a0*/  UMOV UR4, 0x400 ;  /* 0x0000040000047882 */ /* 0x000fe20000000000 */
[----:B------:R-:W-:Y:S01]  /*00b0*/  LEA R12, R12, R3, 0x5 ;  /* 0x000000030c0c7211 */ /* 0x000fe200078e28ff */
[----:B------:R-:W-:Y:S01]  /*00c0*/  IMAD R0, R0, 0x20, R5 ;  /* 0x0000002000007824 */ /* 0x000fe200078e0205 */
[----:B------:R-:W1:Y:S03]  /*00d0*/  LDCU.64 UR6, c[0x0][0x358] ;  /* 0x00006b00ff0677ac */ /* 0x000e660008000a00 */
[----:B------:R-:W2:Y:S01]  /*00e0*/  LDC R15, c[0x0][0x390] ;  /* 0x0000e400ff0f7b82 */ /* 0x000ea20000000800 */
[----:B0-----:R-:W-:-:S06]  /*00f0*/  ULEA UR4, UR5, UR4, 0x18 ;  /* 0x0000000405047291 */ /* 0x001fcc000f8ec0ff */
[----:B------:R-:W-:Y:S01]  /*0100*/  LEA R2, R3, UR4, 0x2 ;  /* 0x0000000403027c11 */ /* 0x000fe2000f8e10ff */
[----:B--2---:R-:W-:-:S03]  /*0110*/  IMAD R12, R0, R15, R12 ;  /* 0x0000000f000c7224 */ /* 0x004fc600078e020c */
[----:B------:R-:W-:Y:S01]  /*0120*/  LEA R0, R5, R2, 0x7 ;  /* 0x0000000205007211 */ /* 0x000fe200078e38ff */
[----:B------:R-:W-:Y:S01]  /*0130*/  IMAD.SHL.U32 R13, R15, 0x8, RZ ;  /* 0x000000080f0d7824 */ /* 0x000fe200078e00ff */
[----:B-1----:R-:W-:Y:S06]  /*0140*/  @!P0 BRA `(.L_x_30) ;  /* 0x0000001000408947 */ /* 0x002fec0003800000 */
[----:B------:R-:W0:Y:S01]  /*0150*/  LDC.64 R10, c[0x0][0x388] ;  /* 0x0000e200ff0a7b82 */ /* 0x000e220000000a00 */
[----:B------:R-:W-:Y:S02]  /*0160*/  LOP3.LUT R22, R14, 0x7ffffffe, RZ, 0xc0, !PT ;  /* 0x7ffffffe0e167812 */ /* 0x000fe400078ec0ff */
[----:B------:R-:W-:-:S03]  /*0170*/  LEA R3, R15, R12, 0x4 ;  /* 0x0000000c0f037211 */ /* 0x000fc600078e20ff */
[----:B------:R-:W-:Y:S01]  /*0180*/  IMAD.MOV R22, RZ, RZ, -R22 ;  /* 0x000000ffff167224 */ /* 0x000fe200078e0a16 */
[----:B------:R-:W-:Y:S01]  /*0190*/  IADD3 R19, PT, PT, R13, R3, RZ ;  /* 0x000000030d137210 */ /* 0x000fe20007ffe0ff */
[----:B------:R-:W1:Y:S03]  /*01a0*/  LDC.64 R16, c[0x0][0x380] ;  /* 0x0000e000ff107b82 */ /* 0x000e660000000a00 */
[----:B------:R-:W-:Y:S01]  /*01b0*/  ISETP.GE.AND P0, PT, R22, RZ, PT ;  /* 0x000000ff1600720c */ /* 0x000fe20003f06270 */
[----:B0-----:R-:W-:-:S04]  /*01c0*/  IMAD.WIDE R8, R12, 0x4, R10 ;  /* 0x000000040c087825 */ /* 0x001fc800078e020a */
[----:B------:R-:W-:-:S04]  /*01d0*/  IMAD.WIDE R4, R3, 0x4, R10 ;  /* 0x0000000403047825 */ /* 0x000fc800078e020a */
[----:B-1----:R-:W-:-:S04]  /*01e0*/  IMAD.WIDE R6, R12, 0x4, R16 ;  /* 0x000000040c067825 */ /* 0x002fc800078e0210 */
[----:B------:R-:W-:-:S04]  /*01f0*/  IMAD.WIDE R10, R19, 0x4, R10 ;  /* 0x00000004130a7825 */ /* 0x000fc800078e020a */
[----:B------:R-:W-:-:S04]  /*0200*/  IMAD.WIDE R2, R3, 0x4, R16 ;  /* 0x0000000403027825 */ /* 0x000fc800078e0210 */
[----:B------:R-:W-:-:S04]  /*0210*/  IMAD.WIDE R18, R19, 0x4, R16 ;  /* 0x0000000413127825 */ /* 0x000fc800078e0210 */
[----:B------:R-:W-:-:S04]  /*0220*/  IMAD.WIDE R20, R13, 0x4, R8 ;  /* 0x000000040d147825 */ /* 0x000fc800078e0208 */
[----:B------:R-:W-:Y:S01]  /*0230*/  IMAD.WIDE R16, R13, 0x4, R6 ;  /* 0x000000040d107825 */ /* 0x000fe200078e0206 */
[----:B------:R-:W-:Y:S06]  /*0240*/  @P0 BRA `(.L_x_31) ;  /* 0x0000000c006c0947 */ /* 0x000fec0003800000 */
[----:B------:R-:W-:Y:S01]  /*0250*/  IMAD.MOV R23, RZ, RZ, -R22 ;  /* 0x000000ffff177224 */ /* 0x000fe200078e0a16 */
[----:B------:R-:W-:-:S04]  /*0260*/  PLOP3.LUT P0, PT, PT, PT, PT, 0x80, 0x8 ;  /* 0x000000000008781c */ /* 0x000fc80003f0f070 */
[----:B------:R-:W-:-:S13]  /*0270*/  ISETP.GT.AND P1, PT, R23, 0x6, PT ;  /* 0x000000061700780c */ /* 0x000fda0003f24270 */
[----:B------:R-:W-:Y:S05]  /*0280*/  @!P1 BRA `(.L_x_32) ;  /* 0x0000000800309947 */ /* 0x000fea0003800000 */
[----:B------:R-:W-:-:S13]  /*0290*/  PLOP3.LUT P0, PT, PT, PT, PT, 0x8, 0x80 ;  /* 0x000000000080781c */ /* 0x000fda0003f0e170 */
.L_x_33:
        /* <DEDUP_REMOVED lines=16> */
[----:B---3--:R0:W-:Y:S04]  /*03a0*/  STG.E desc[UR6][R18.64], R23 ;  /* 0x0000001712007986 */ /* 0x0081e8000c101906 */
[----:B------:R-:W2:Y:S04]  /*03b0*/  LDG.E R25, desc[UR6][R8.64] ;  /* 0x0000000608197981 */ /* 0x000ea8000c1e1900 */
[----:B------:R-:W3:Y:S04]  /*03c0*/  LDG.E R27, desc[UR6][R20.64] ;  /* 0x00000006141b7981 */ /* 0x000ee8000c1e1900 */
[----:B------:R-:W4:Y:S04]  /*03d0*/  LDG.E R29, desc[UR6][R4.64] ;  /* 0x00000006041d7981 */ /* 0x000f28000c1e1900 */
[----:B0-----:R-:W5:Y:S04]  /*03e0*/  LDG.E R23, desc[UR6][R10.64] ;  /* 0x000000060a177981 */ /* 0x001f68000c1e1900 */
        /* <DEDUP_REMOVED lines=101> */
[----:B0-----:R-:W5:Y:S01]  /*0a40*/  LDG.E R23, desc[UR6][R10.64] ;  /* 0x000000060a177981 */ /* 0x001f62000c1e1900 */
[----:B------:R-:W-:-:S04]  /*0a50*/  IADD3 R22, PT, PT, R22, 0x8, RZ ;  /* 0x0000000816167810 */ /* 0x000fc80007ffe0ff */
        /* <DEDUP_REMOVED lines=15> */
.L_x_32:
        /* <DEDUP_REMOVED lines=58> */
[----:B------:R-:W-:-:S02]  /*0ef0*/  PLOP3.LUT P0, PT, PT, PT, PT, 0x8, 0x80 ;  /* 0x000000000080781c */ /* 0x000fc40003f0e170 */
[----:B------:R-:W-:Y:S01]  /*0f00*/  IADD3 R22, PT, PT, R22, 0x4, RZ ;  /* 0x0000000416167810 */ /* 0x000fe20007ffe0ff */
        /* <DEDUP_REMOVED lines=13> */
.L_x_34:
[----:B------:R-:W-:-:S13]  /*0fe0*/  ISETP.NE.OR P0, PT, R22, RZ, P0 ;  /* 0x000000ff1600720c */ /* 0x000fda0000705670 */
[----:B------:R-:W-:Y:S05]  /*0ff0*/  @!P0 BRA `(.L_x_30) ;  /* 0x0000000000948947 */ /* 0x000fea0003800000 */
.L_x_31:
        /* <DEDUP_REMOVED lines=21> */
[----:B------:R-:W-:-:S05]  /*1150*/  VIADD R22, R22, 0x2 ;  /* 0x0000000216167836 */ /* 0x000fca0000000000 */
        /* <DEDUP_REMOVED lines=15> */
.L_x_30:
[----:B------:R-:W-:-:S04]  /*1250*/  LOP3.LUT R14, R14, 0x1, RZ, 0xc0, !PT ;  /* 0x000000010e0e7812 */ /* 0x000fc800078ec0ff */
[----:B------:R-:W-:-:S13]  /*1260*/  ISETP.NE.U32.AND P0, PT, R14, 0x1, PT ;  /* 0x000000010e00780c */ /* 0x000fda0003f05070 */
[----:B------:R-:W-:Y:S05]  /*1270*/  @P0 EXIT ;  /* 0x000000000000094d */ /* 0x000fea0003800000 */
[----:B------:R-:W1:Y:S01]  /*1280*/  LDC.64 R4, c[0x0][0x388] ;  /* 0x0000e200ff047b82 */ /* 0x000e620000000a00 */
[----:B------:R-:W-:-:S04]  /*1290*/  LEA R25, R15, R12, 0x4 ;  /* 0x0000000c0f197211 */ /* 0x000fc800078e20ff */
[----:B0---4-:R-:W-:Y:S01]  /*12a0*/  IADD3 R2, PT, PT, R13, R25, RZ ;  /* 0x000000190d027210 */ /* 0x011fe20007ffe0ff */
[----:B-1----:R-:W-:-:S04]  /*12b0*/  IMAD.WIDE R6, R12, 0x4, R4 ;  /* 0x000000040c067825 */ /* 0x002fc800078e0204 */
[--C-:B------:R-:W-:Y:S01]  /*12c0*/  IMAD.WIDE R8, R25, 0x4, R4.reuse ;  /* 0x0000000419087825 */ /* 0x100fe200078e0204 */
[----:B------:R0:W2:Y:S03]  /*12d0*/  LDG.E R3, desc[UR6][R6.64] ;  /* 0x0000000606037981 */ /* 0x0000a6000c1e1900 */
[----:B------:R-:W-:Y:S02]  /*12e0*/  IMAD.WIDE R10, R2, 0x4, R4 ;  /* 0x00000004020a7825 */ /* 0x000fe400078e0204 */
[----:B------:R-:W3:Y:S02]  /*12f0*/  LDG.E R9, desc[UR6][R8.64] ;  /* 0x0000000608097981 */ /* 0x000ee4000c1e1900 */
[----:B------:R-:W-:Y:S02]  /*1300*/  IMAD.WIDE R4, R13, 0x4, R6 ;  /* 0x000000040d047825 */ /* 0x000fe400078e0206 */
[----:B------:R-:W4:Y:S01]  /*1310*/  LDG.E R11, desc[UR6][R10.64] ;  /* 0x000000060a0b7981 */ /* 0x000f22000c1e1900 */
[----:B0-----:R-:W0:Y:S03]  /*1320*/  LDC.64 R6, c[0x0][0x380] ;  /* 0x0000e000ff067b82 */ /* 0x001e260000000a00 */
[----:B------:R0:W5:Y:S02]  /*1330*/  LDG.E R15, desc[UR6][R4.64] ;  /* 0x00000006040f7981 */ /* 0x000164000c1e1900 */
[----:B0-----:R-:W-:-:S02]  /*1340*/  IMAD.WIDE R4, R12, 0x4, R6 ;  /* 0x000000040c047825 */ /* 0x001fc400078e0206 */
[----:B--2---:R-:W-:Y:S04]  /*1350*/  STS [R0], R3 ;  /* 0x0000000300007388 */ /* 0x004fe80000000800 */
[----:B---3--:R0:W-:Y:S04]  /*1360*/  STS [R0+0x800], R9 ;  /* 0x0008000900007388 */ /* 0x0081e80000000800 */
[----:B----4-:R1:W-:Y:S04]  /*1370*/  STS [R0+0xc00], R11 ;  /* 0x000c000b00007388 */ /* 0x0103e80000000800 */
[----:B-----5:R-:W-:Y:S01]  /*1380*/  STS [R0+0x400], R15 ;  /* 0x0004000f00007388 */ /* 0x020fe20000000800 */
[----:B------:R-:W-:Y:S06]  /*1390*/  BAR.SYNC.DEFER_BLOCKING 0x0 ;  /* 0x0000000000007b1d */ /* 0x000fec0000010000 */
[----:B------:R-:W2:Y:S04]  /*13a0*/  LDS R17, [R0] ;  /* 0x0000000000117984 */ /* 0x000ea80000000800 */
[----:B------:R-:W3:Y:S04]  /*13b0*/  LDS R19, [R0+0x400] ;  /* 0x0004000000137984 */ /* 0x000ee80000000800 */
[----:B------:R-:W4:Y:S04]  /*13c0*/  LDS R21, [R0+0x800] ;  /* 0x0008000000157984 */ /* 0x000f280000000800 */
[----:B------:R-:W5:Y:S01]  /*13d0*/  LDS R23, [R0+0xc00] ;  /* 0x000c000000177984 */ /* 0x000f620000000800 */
[----:B0-----:R-:W-:-:S04]  /*13e0*/  IMAD.WIDE R8, R13, 0x4, R4 ;  /* 0x000000040d087825 */ /* 0x001fc800078e0204 */
[----:B-1----:R-:W-:-:S04]  /*13f0*/  IMAD.WIDE R10, R25, 0x4, R6 ;  /* 0x00000004190a7825 */ /* 0x002fc800078e0206 */
[----:B------:R-:W-:Y:S01]  /*1400*/  IMAD.WIDE R2, R2, 0x4, R6 ;  /* 0x0000000402027825 */ /* 0x000fe200078e0206 */
[----:B--2---:R-:W-:Y:S04]  /*1410*/  STG.E desc[UR6][R4.64], R17 ;  /* 0x0000001104007986 */ /* 0x004fe8000c101906 */
[----:B---3--:R-:W-:Y:S04]  /*1420*/  STG.E desc[UR6][R8.64], R19 ;  /* 0x0000001308007986 */ /* 0x008fe8000c101906 */
[----:B----4-:R-:W-:Y:S04]  /*1430*/  STG.E desc[UR6][R10.64], R21 ;  /* 0x000000150a007986 */ /* 0x010fe8000c101906 */
[----:B-----5:R-:W-:Y:S01]  /*1440*/  STG.E desc[UR6][R2.64], R23 ;  /* 0x0000001702007986 */ /* 0x020fe2000c101906 */
[----:B------:R-:W-:Y:S05]  /*1450*/  EXIT ;  /* 0x000000000000794d */ /* 0x000fea0003800000 */
.L_x_35:
        /* <DEDUP_REMOVED lines=10> */
.L_x_115:


//--------------------- .text._Z18transposeCoalescedPfPKfiii --------------------------
	.section	.text._Z18transposeCoalescedPfPKfiii,"ax",@progbits
	.align	128
        .global         _Z18transposeCoalescedPfPKfiii
        .type           _Z18transposeCoalescedPfPKfiii,@function
        .size           _Z18transposeCoalescedPfPKfiii,(.L_x_116 - _Z18transposeCoalescedPfPKfiii)
        .other          _Z18transposeCoalescedPfPKfiii,@"STO_CUDA_ENTRY STV_DEFAULT"
_Z18transposeCoalescedPfPKfiii:
.text._Z18transposeCoalescedPfPKfiii:
        /* <DEDUP_REMOVED lines=50> */
.L_x_39:
        /* <DEDUP_REMOVED lines=139> */
.L_x_38:
        /* <DEDUP_REMOVED lines=73> */
.L_x_40:
[----:B------:R-:W-:-:S13]  /*1060*/  ISETP.NE.OR P0, PT, R20, RZ, P0 ;  /* 0x000000ff1400720c */ /* 0x000fda0000705670 */
[----:B------:R-:W-:Y:S05]  /*1070*/  @!P0 BRA `(.L_x_36) ;  /* 0x0000000000948947 */ /* 0x000fea0003800000 */
.L_x_37:
        /* <DEDUP_REMOVED lines=37> */
.L_x_36:
        /* <DEDUP_REMOVED lines=21> */
.L_x_41:
        /* <DEDUP_REMOVED lines=14> */
.L_x_116:


//--------------------- .text._Z14transposeNaivePfPKfiii --------------------------
	.section	.text._Z14transposeNaivePfPKfiii,"ax",@progbits
	.align	128
        .global         _Z14transposeNaivePfPKfiii
        .type           _Z14transposeNaivePfPKfiii,@function
        .size           _Z14transposeNaivePfPKfiii,(.L_x_117 - _Z14transposeNaivePfPKfiii)
        .other          _Z14transposeNaivePfPKfiii,@"STO_CUDA_ENTRY STV_DEFAULT"
_Z14transposeNaivePfPKfiii:
.text._Z14transposeNaivePfPKfiii:
[----:B------:R-:W-:Y:S08]  /*0000*/  LDC R1, c[0x0][0x37c] ;  /* 0x0000df00ff017b82 */ /* 0x000ff00000000800 */
[----:B------:R-:W0:Y:S02]  /*0010*/  LDC R0, c[0x0][0x398] ;  /* 0x0000e600ff007b82 */ /* 0x000e240000000800 */
[----:B0-----:R-:W-:-:S13]  /*0020*/  ISETP.GE.AND P0, PT, R0, 0x1, PT ;  /* 0x000000010000780c */ /* 0x001fda0003f06270 */
[----:B------:R-:W-:Y:S05]  /*0030*/  @!P0 EXIT ;  /* 0x000000000000894d */ /* 0x000fea0003800000 */
[----:B------:R-:W0:Y:S01]  /*0040*/  S2R R6, SR_TID.X ;  /* 0x0000000000067919 */ /* 0x000e220000002100 */
[----:B------:R-:W1:Y:S01]  /*0050*/  LDC.64 R4, c[0x0][0x390] ;  /* 0x0000e400ff047b82 */ /* 0x000e620000000a00 */
[C---:B------:R-:W-:Y:S01]  /*0060*/  ISETP.GE.U32.AND P1, PT, R0.reuse, 0x4, PT ;  /* 0x000000040000780c */ /* 0x040fe20003f26070 */
[----:B------:R-:W2:Y:S01]  /*0070*/  LDCU.64 UR4, c[0x0][0x358] ;  /* 0x00006b00ff0477ac */ /* 0x000ea20008000a00 */
[----:B------:R-:W0:Y:S01]  /*0080*/  S2R R7, SR_CTAID.X ;  /* 0x0000000000077919 */ /* 0x000e220000002500 */
[----:B------:R-:W-:Y:S01]  /*0090*/  LOP3.LUT R14, R0, 0x3, RZ, 0xc0, !PT ;  /* 0x00000003000e7812 */ /* 0x000fe200078ec0ff */
[----:B------:R-:W3:Y:S03]  /*00a0*/  S2R R8, SR_TID.Y ;  /* 0x0000000000087919 */ /* 0x000ee60000002200 */
[----:B------:R-:W4:Y:S01]  /*00b0*/  LDC.64 R10, c[0x0][0x388] ;  /* 0x0000e200ff0a7b82 */ /* 0x000f220000000a00 */
[----:B------:R-:W-:Y:S01]  /*00c0*/  ISETP.NE.AND P0, PT, R14, RZ, PT ;  /* 0x000000ff0e00720c */ /* 0x000fe20003f05270 */
[----:B------:R-:W3:Y:S06]  /*00d0*/  S2R R9, SR_CTAID.Y ;  /* 0x0000000000097919 */ /* 0x000eec0000002600 */
[----:B------:R-:W5:Y:S01]  /*00e0*/  LDC.64 R2, c[0x0][0x380] ;  /* 0x0000e000ff027b82 */ /* 0x000f620000000a00 */
[----:B0-----:R-:W-:Y:S01]  /*00f0*/  IMAD R6, R7, 0x20, R6 ;  /* 0x0000002007067824 */ /* 0x001fe200078e0206 */
[----:B---3--:R-:W-:-:S05]  /*0100*/  LEA R7, R9, R8, 0x5 ;  /* 0x0000000809077211 */ /* 0x008fca00078e28ff */
[----:B-1----:R-:W-:Y:S02]  /*0110*/  IMAD R9, R7, R4, R6 ;  /* 0x0000000407097224 */ /* 0x002fe400078e0206 */
[----:B------:R-:W-:Y:S02]  /*0120*/  IMAD R13, R6, R5, R7 ;  /* 0x00000005060d7224 */ /* 0x000fe400078e0207 */
[C---:B------:R-:W-:Y:S01]  /*0130*/  IMAD R17, R4.reuse, 0x10, R9 ;  /* 0x0000001004117824 */ /* 0x040fe200078e0209 */
[----:B------:R-:W-:Y:S01]  /*0140*/  LEA R15, R4, R9, 0x3 ;  /* 0x00000009040f7211 */ /* 0x000fe200078e18ff */
[----:B-----5:R-:W-:-:S04]  /*0150*/  IMAD.WIDE R2, R13, 0x4, R2 ;  /* 0x000000040d027825 */ /* 0x020fc800078e0202 */
[----:B------:R-:W-:Y:S02]  /*0160*/  IMAD R19, R4, 0x8, R17 ;  /* 0x0000000804137824 */ /* 0x000fe400078e0211 */
[----:B----4-:R-:W-:-:S04]  /*0170*/  IMAD.WIDE R4, R9, 0x4, R10 ;  /* 0x0000000409047825 */ /* 0x010fc800078e020a */
[----:B------:R-:W-:-:S04]  /*0180*/  IMAD.WIDE R6, R15, 0x4, R10 ;  /* 0x000000040f067825 */ /* 0x000fc800078e020a */
[----:B------:R-:W-:-:S04]  /*0190*/  IMAD.WIDE R8, R17, 0x4, R10 ;  /* 0x0000000411087825 */ /* 0x000fc800078e020a */
[----:B------:R-:W-:Y:S01]  /*01a0*/  IMAD.WIDE R10, R19, 0x4, R10 ;  /* 0x00000004130a7825 */ /* 0x000fe200078e020a */
[----:B--2---:R-:W-:Y:S06]  /*01b0*/  @!P1 BRA `(.L_x_42) ;  /* 0x0000000000949947 */ /* 0x004fec0003800000 */
[----:B------:R-:W-:-:S04]  /*01c0*/  LOP3.LUT R12, R0, 0x7ffffffc, RZ, 0xc0, !PT ;  /* 0x7ffffffc000c7812 */ /* 0x000fc800078ec0ff */
[----:B------:R-:W-:-:S07]  /*01d0*/  IADD3 R12, PT, PT, -R12, RZ, RZ ;  /* 0x000000ff0c0c7210 */ /* 0x000fce0007ffe1ff */
.L_x_43:
[----:B----4-:R-:W2:Y:S04]  /*01e0*/  LDG.E R13, desc[UR4][R4.64] ;  /* 0x00000004040d7981 */ /* 0x010ea8000c1e1900 */
[----:B--2---:R0:W-:Y:S04]  /*01f0*/  STG.E desc[UR4][R2.64], R13 ;  /* 0x0000000d02007986 */ /* 0x0041e8000c101904 */
[----:B------:R-:W2:Y:S04]  /*0200*/  LDG.E R15, desc[UR4][R6.64] ;  /* 0x00000004060f7981 */ /* 0x000ea8000c1e1900 */
[----:B--2---:R1:W-:Y:S04]  /*0210*/  STG.E desc[UR4][R2.64+0x20], R15 ;  /* 0x0000200f02007986 */ /* 0x0043e8000c101904 */
[----:B------:R-:W2:Y:S04]  /*0220*/  LDG.E R17, desc[UR4][R8.64] ;  /* 0x0000000408117981 */ /* 0x000ea8000c1e1900 */
[----:B--2---:R2:W-:Y:S04]  /*0230*/  STG.E desc[UR4][R2.64+0x40], R17 ;  /* 0x0000401102007986 */ /* 0x0045e8000c101904 */
[----:B------:R-:W3:Y:S04]  /*0240*/  LDG.E R19, desc[UR4][R10.64] ;  /* 0x000000040a137981 */ /* 0x000ee8000c1e1900 */
[----:B---3--:R3:W-:Y:S04]  /*0250*/  STG.E desc[UR4][R2.64+0x60], R19 ;  /* 0x0000601302007986 */ /* 0x0087e8000c101904 */
[----:B------:R-:W4:Y:S04]  /*0260*/  LDG.E R21, desc[UR4][R4.64] ;  /* 0x0000000404157981 */ /* 0x000f28000c1e1900 */
[----:B----4-:R4:W-:Y:S04]  /*0270*/  STG.E desc[UR4][R2.64], R21 ;  /* 0x0000001502007986 */ /* 0x0109e8000c101904 */
[----:B------:R-:W5:Y:S04]  /*0280*/  LDG.E R23, desc[UR4][R6.64] ;  /* 0x0000000406177981 */ /* 0x000f68000c1e1900 */
[----:B-----5:R5:W-:Y:S04]  /*0290*/  STG.E desc[UR4][R2.64+0x20], R23 ;  /* 0x0000201702007986 */ /* 0x020be8000c101904 */
[----:B0-----:R-:W2:Y:S04]  /*02a0*/  LDG.E R13, desc[UR4][R8.64] ;  /* 0x00000004080d7981 */ /* 0x001ea8000c1e1900 */
[----:B--2---:R0:W-:Y:S04]  /*02b0*/  STG.E desc[UR4][R2.64+0x40], R13 ;  /* 0x0000400d02007986 */ /* 0x0041e8000c101904 */
[----:B-1----:R-:W2:Y:S04]  /*02c0*/  LDG.E R15, desc[UR4][R10.64] ;  /* 0x000000040a0f7981 */ /* 0x002ea8000c1e1900 */
[----:B--2---:R1:W-:Y:S04]  /*02d0*/  STG.E desc[UR4][R2.64+0x60], R15 ;  /* 0x0000600f02007986 */ /* 0x0043e8000c101904 */
[----:B------:R-:W2:Y:S04]  /*02e0*/  LDG.E R17, desc[UR4][R4.64] ;  /* 0x0000000404117981 */ /* 0x000ea8000c1e1900 */
[----:B--2---:R2:W-:Y:S04]  /*02f0*/  STG.E desc[UR4][R2.64], R17 ;  /* 0x0000001102007986 */ /* 0x0045e8000c101904 */
[----:B---3--:R-:W3:Y:S04]  /*0300*/  LDG.E R19, desc[UR4][R6.64] ;  /* 0x0000000406137981 */ /* 0x008ee8000c1e1900 */
[----:B---3--:R3:W-:Y:S04]  /*0310*/  STG.E desc[UR4][R2.64+0x20], R19 ;  /* 0x0000201302007986 */ /* 0x0087e8000c101904 */
[----:B----4-:R-:W4:Y:S04]  /*0320*/  LDG.E R21, desc[UR4][R8.64] ;  /* 0x0000000408157981 */ /* 0x010f28000c1e1900 */
[----:B----4-:R4:W-:Y:S04]  /*0330*/  STG.E desc[UR4][R2.64+0x40], R21 ;  /* 0x0000401502007986 */ /* 0x0109e8000c101904 */
[----:B-----5:R-:W5:Y:S04]  /*0340*/  LDG.E R23, desc[UR4][R10.64] ;  /* 0x000000040a177981 */ /* 0x020f68000c1e1900 */
[----:B-----5:R4:W-:Y:S04]  /*0350*/  STG.E desc[UR4][R2.64+0x60], R23 ;  /* 0x0000601702007986 */ /* 0x0209e8000c101904 */
[----:B0-----:R-:W5:Y:S04]  /*0360*/  LDG.E R13, desc[UR4][R4.64] ;  /* 0x00000004040d7981 */ /* 0x001f68000c1e1900 */
[----:B-----5:R4:W-:Y:S04]  /*0370*/  STG.E desc[UR4][R2.64], R13 ;  /* 0x0000000d02007986 */ /* 0x0209e8000c101904 */
[----:B-1----:R-:W5:Y:S04]  /*0380*/  LDG.E R15, desc[UR4][R6.64] ;  /* 0x00000004060f7981 */ /* 0x002f68000c1e1900 */
[----:B-----5:R4:W-:Y:S04]  /*0390*/  STG.E desc[UR4][R2.64+0x20], R15 ;  /* 0x0000200f02007986 */ /* 0x0209e8000c101904 */
[----:B--2---:R-:W2:Y:S01]  /*03a0*/  LDG.E R17, desc[UR4][R8.64] ;  /* 0x0000000408117981 */ /* 0x004ea2000c1e1900 */
[----:B------:R-:W-:-:S05]  /*03b0*/  VIADD R12, R12, 0x4 ;  /* 0x000000040c0c7836 */ /* 0x000fca0000000000 */
[----:B------:R-:W-:Y:S01]  /*03c0*/  ISETP.NE.AND P1, PT, R12, RZ, PT ;  /* 0x000000ff0c00720c */ /* 0x000fe20003f25270 */
[----:B--2---:R4:W-:Y:S04]  /*03d0*/  STG.E desc[UR4][R2.64+0x40], R17 ;  /* 0x0000401102007986 */ /* 0x0049e8000c101904 */
[----:B---3--:R-:W2:Y:S04]  /*03e0*/  LDG.E R19, desc[UR4][R10.64] ;  /* 0x000000040a137981 */ /* 0x008ea8000c1e1900 */
[----:B--2---:R4:W-:Y:S04]  /*03f0*/  STG.E desc[UR4][R2.64+0x60], R19 ;  /* 0x0000601302007986 */ /* 0x0049e8000c101904 */
[----:B------:R-:W-:Y:S05]  /*0400*/  @P1 BRA `(.L_x_43) ;  /* 0xfffffffc00741947 */ /* 0x000fea000383ffff */
.L_x_42:
[----:B------:R-:W-:Y:S05]  /*0410*/  @!P0 EXIT ;  /* 0x000000000000894d */ /* 0x000fea0003800000 */
[----:B------:R-:W-:Y:S02]  /*0420*/  ISETP.NE.AND P0, PT, R14, 0x1, PT ;  /* 0x000000010e00780c */ /* 0x000fe40003f05270 */
[----:B------:R-:W-:-:S04]  /*0430*/  LOP3.LUT R0, R0, 0x1, RZ, 0xc0, !PT ;  /* 0x0000000100007812 */ /* 0x000fc800078ec0ff */
[----:B------:R-:W-:-:S07]  /*0440*/  ISETP.NE.U32.AND P1, PT, R0, 0x1, PT ;  /* 0x000000010000780c */ /* 0x000fce0003f25070 */
[----:B------:R-:W-:Y:S06]  /*0450*/  @!P0 BRA `(.L_x_44) ;  /* 0x0000000000408947 */ /* 0x000fec0003800000 */
        /* <DEDUP_REMOVED lines=8> */
[----:B------:R-:W3:Y:S04]  /*04e0*/  LDG.E R21, desc[UR4][R4.64] ;  /* 0x0000000404157981 */ /* 0x000ee8000c1e1900 */
[----:B---3--:R2:W-:Y:S04]  /*04f0*/  STG.E desc[UR4][R2.64], R21 ;  /* 0x0000001502007986 */ /* 0x0085e8000c101904 */
[----:B------:R-:W3:Y:S04]  /*0500*/  LDG.E R23, desc[UR4][R6.64] ;  /* 0x0000000406177981 */ /* 0x000ee8000c1e1900 */
[----:B---3--:R2:W-:Y:S04]  /*0510*/  STG.E desc[UR4][R2.64+0x20], R23 ;  /* 0x0000201702007986 */ /* 0x0085e8000c101904 */
[----:B0-----:R-:W3:Y:S04]  /*0520*/  LDG.E R13, desc[UR4][R8.64] ;  /* 0x00000004080d7981 */ /* 0x001ee8000c1e1900 */
[----:B---3--:R2:W-:Y:S04]  /*0530*/  STG.E desc[UR4][R2.64+0x40], R13 ;  /* 0x0000400d02007986 */ /* 0x0085e8000c101904 */
[----:B-1----:R-:W3:Y:S04]  /*0540*/  LDG.E R15, desc[UR4][R10.64] ;  /* 0x000000040a0f7981 */ /* 0x002ee8000c1e1900 */
[----:B---3--:R2:W-:Y:S02]  /*0550*/  STG.E desc[UR4][R2.64+0x60], R15 ;  /* 0x0000600f02007986 */ /* 0x0085e4000c101904 */
.L_x_44:
[----:B------:R-:W-:Y:S05]  /*0560*/  @P1 EXIT ;  /* 0x000000000000194d */ /* 0x000fea0003800000 */
[----:B------:R-:W3:Y:S04]  /*0570*/  LDG.E R5, desc[UR4][R4.64] ;  /* 0x0000000404057981 */ /* 0x000ee8000c1e1900 */
[----:B---3--:R-:W-:Y:S04]  /*0580*/  STG.E desc[UR4][R2.64], R5 ;  /* 0x0000000502007986 */ /* 0x008fe8000c101904 */
[----:B------:R-:W3:Y:S04]  /*0590*/  LDG.E R7, desc[UR4][R6.64] ;  /* 0x0000000406077981 */ /* 0x000ee8000c1e1900 */
[----:B---3--:R-:W-:Y:S04]  /*05a0*/  STG.E desc[UR4][R2.64+0x20], R7 ;  /* 0x0000200702007986 */ /* 0x008fe8000c101904 */
[----:B------:R-:W3:Y:S04]  /*05b0*/  LDG.E R9, desc[UR4][R8.64] ;  /* 0x0000000408097981 */ /* 0x000ee8000c1e1900 */
[----:B---3--:R-:W-:Y:S04]  /*05c0*/  STG.E desc[UR4][R2.64+0x40], R9 ;  /* 0x0000400902007986 */ /* 0x008fe8000c101904 */
[----:B------:R-:W3:Y:S04]  /*05d0*/  LDG.E R11, desc[UR4][R10.64] ;  /* 0x000000040a0b7981 */ /* 0x000ee8000c1e1900 */
[----:B---3--:R-:W-:Y:S01]  /*05e0*/  STG.E desc[UR4][R2.64+0x60], R11 ;  /* 0x0000600b02007986 */ /* 0x008fe2000c101904 */
[----:B------:R-:W-:Y:S05]  /*05f0*/  EXIT ;  /* 0x000000000000794d */ /* 0x000fea0003800000 */
.L_x_45:
        /* <DEDUP_REMOVED lines=16> */
.L_x_117:


//--------------------- .text._Z18transpose_diagonalPfPKfiii --------------------------
	.section	.text._Z18transpose_diagonalPfPKfiii,"ax",@progbits
	.align	128
        .global         _Z18transpose_diagonalPfPKfiii
        .type           _Z18transpose_diagonalPfPKfiii,@function
        .size           _Z18transpose_diagonalPfPKfiii,(.L_x_118 - _Z18transpose_diagonalPfPKfiii)
        .other          _Z18transpose_diagonalPfPKfiii,@"STO_CUDA_ENTRY STV_DEFAULT"
_Z18transpose_diagonalPfPKfiii:
.text._Z18transpose_diagonalPfPKfiii:
[----:B------:R-:W-:Y:S08]  /*0000*/  LDC R1, c[0x0][0x37c] ;  /* 0x0000df00ff017b82 */ /* 0x000ff00000000800 */
[----:B------:R-:W0:Y:S01]  /*0010*/  LDC.64 R2, c[0x0][0x390] ;  /* 0x0000e400ff027b82 */ /* 0x000e220000000a00 */
[----:B------:R-:W1:Y:S01]  /*0020*/  LDCU.64 UR6, c[0x0][0x358] ;  /* 0x00006b00ff0677ac */ /* 0x000e620008000a00 */
[----:B0-----:R-:W-:-:S13]  /*0030*/  ISETP.NE.AND P0, PT, R2, R3, PT ;  /* 0x000000030200720c */ /* 0x001fda0003f05270 */
[----:B-1----:R-:W-:Y:S05]  /*0040*/  @P0 BRA `(.L_x_46) ;  /* 0x0000000000600947 */ /* 0x002fea0003800000 */
[----:B------:R-:W0:Y:S08]  /*0050*/  LDC R7, c[0x0][0x370] ;  /* 0x0000dc00ff077b82 */ /* 0x000e300000000800 */
[----:B------:R-:W1:Y:S08]  /*0060*/  S2UR UR5, SR_CTAID.X ;  /* 0x00000000000579c3 */ /* 0x000e700000002500 */
[----:B------:R-:W2:Y:S01]  /*0070*/  S2UR UR4, SR_CTAID.Y ;  /* 0x00000000000479c3 */ /* 0x000ea20000002600 */
[----:B0-----:R-:W0:Y:S01]  /*0080*/  I2F.U32.RP R0, R7 ;  /* 0x0000000700007306 */ /* 0x001e220000209000 */
[----:B------:R-:W-:-:S02]  /*0090*/  ISETP.NE.U32.AND P1, PT, R7, RZ, PT ;  /* 0x000000ff0700720c */ /* 0x000fc40003f25070 */
[----:B-1----:R-:W-:-:S05]  /*00a0*/  MOV R8, UR5 ;  /* 0x0000000500087c02 */ /* 0x002fca0008000f00 */
[----:B0-----:R-:W0:Y:S01]  /*00b0*/  MUFU.RCP R0, R0 ;  /* 0x0000000000007308 */ /* 0x001e220000001000 */
[----:B--2---:R-:W-:Y:S01]  /*00c0*/  UIADD3 UR4, UPT, UPT, UR5, UR4, URZ ;  /* 0x0000000405047290 */ /* 0x004fe2000fffe0ff */
[----:B0-----:R-:W-:-:S06]  /*00d0*/  VIADD R4, R0, 0xffffffe ;  /* 0x0ffffffe00047836 */ /* 0x001fcc0000000000 */
[----:B------:R0:W1:Y:S02]  /*00e0*/  F2I.FTZ.U32.TRUNC.NTZ R5, R4 ;  /* 0x0000000400057305 */ /* 0x000064000021f000 */
[----:B0-----:R-:W-:Y:S02]  /*00f0*/  HFMA2 R4, -RZ, RZ, 0, 0 ;  /* 0x00000000ff047431 */ /* 0x001fe400000001ff */
[----:B-1----:R-:W-:-:S04]  /*0100*/  IMAD.MOV R6, RZ, RZ, -R5 ;  /* 0x000000ffff067224 */ /* 0x002fc800078e0a05 */
[----:B------:R-:W-:-:S04]  /*0110*/  IMAD R9, R6, R7, RZ ;  /* 0x0000000706097224 */ /* 0x000fc800078e02ff */
[----:B------:R-:W-:-:S06]  /*0120*/  IMAD.HI.U32 R5, R5, R9, R4 ;  /* 0x0000000905057227 */ /* 0x000fcc00078e0004 */
[----:B------:R-:W-:-:S04]  /*0130*/  IMAD.HI.U32 R5, R5, UR4, RZ ;  /* 0x0000000405057c27 */ /* 0x000fc8000f8e00ff */
[----:B------:R-:W-:-:S04]  /*0140*/  IMAD.MOV R0, RZ, RZ, -R5 ;  /* 0x000000ffff007224 */ /* 0x000fc800078e0a05 */
[----:B------:R-:W-:-:S05]  /*0150*/  IMAD R0, R7, R0, UR4 ;  /* 0x0000000407007e24 */ /* 0x000fca000f8e0200 */
[----:B------:R-:W-:-:S13]  /*0160*/  ISETP.GE.U32.AND P0, PT, R0, R7, PT ;  /* 0x000000070000720c */ /* 0x000fda0003f06070 */
[----:B------:R-:W-:-:S04]  /*0170*/  @P0 IADD3 R0, PT, PT, R0, -R7, RZ ;  /* 0x8000000700000210 */ /* 0x000fc80007ffe0ff */
[----:B------:R-:W-:-:S13]  /*0180*/  ISETP.GE.U32.AND P0, PT, R0, R7, PT ;  /* 0x000000070000720c */ /* 0x000fda0003f06070 */
[----:B------:R-:W-:Y:S01]  /*0190*/  @P0 IMAD.IADD R0, R0, 0x1, -R7 ;  /* 0x0000000100000824 */ /* 0x000fe200078e0a07 */
[----:B------:R-:W-:-:S05]  /*01a0*/  @!P1 LOP3.LUT R0, RZ, R7, RZ, 0x33, !PT ;  /* 0x00000007ff009212 */ /* 0x000fca00078e33ff */
[----:B------:R-:W-:Y:S01]  /*01b0*/  IMAD.MOV.U32 R9, RZ, RZ, R0 ;  /* 0x000000ffff097224 */ /* 0x000fe200078e0000 */
[----:B------:R-:W-:Y:S06]  /*01c0*/  BRA `(.L_x_47) ;  /* 0x0000000000ac7947 */ /* 0x000fec0003800000 */
.L_x_46:
[----:B------:R-:W0:Y:S01]  /*01d0*/  LDC R0, c[0x0][0x370] ;  /* 0x0000dc00ff007b82 */ /* 0x000e220000000800 */
[----:B------:R-:W0:Y:S01]  /*01e0*/  S2R R9, SR_CTAID.X ;  /* 0x0000000000097919 */ /* 0x000e220000002500 */
[----:B------:R-:W0:Y:S06]  /*01f0*/  S2R R8, SR_CTAID.Y ;  /* 0x0000000000087919 */ /* 0x000e2c0000002600 */
[----:B------:R-:W1:Y:S02]  /*0200*/  LDC R10, c[0x0][0x374] ;  /* 0x0000dd00ff0a7b82 */ /* 0x000e640000000800 */
[----:B-1----:R-:W1:Y:S01]  /*0210*/  I2F.U32.RP R6, R10 ;  /* 0x0000000a00067306 */ /* 0x002e620000209000 */
[----:B------:R-:W-:Y:S01]  /*0220*/  ISETP.NE.U32.AND P2, PT, R10, RZ, PT ;  /* 0x000000ff0a00720c */ /* 0x000fe20003f45070 */
[----:B0-----:R-:W-:-:S06]  /*0230*/  IMAD R8, R8, R0, R9 ;  /* 0x0000000008087224 */ /* 0x001fcc00078e0209 */
[----:B-1----:R-:W0:Y:S02]  /*0240*/  MUFU.RCP R6, R6 ;  /* 0x0000000600067308 */ /* 0x002e240000001000 */
[----:B0-----:R-:W-:-:S06]  /*0250*/  IADD3 R4, PT, PT, R6, 0xffffffe, RZ ;  /* 0x0ffffffe06047810 */ /* 0x001fcc0007ffe0ff */
[----:B------:R-:W0:Y:S08]  /*0260*/  I2F.U32.RP R6, R0 ;  /* 0x0000000000067306 */ /* 0x000e300000209000 */
[----:B------:R1:W2:Y:S08]  /*0270*/  F2I.FTZ.U32.TRUNC.NTZ R5, R4 ;  /* 0x0000000400057305 */ /* 0x0002b0000021f000 */
[----:B0-----:R-:W0:Y:S01]  /*0280*/  MUFU.RCP R6, R6 ;  /* 0x0000000600067308 */ /* 0x001e220000001000 */
[----:B-1----:R-:W-:Y:S01]  /*0290*/  MOV R4, RZ ;  /* 0x000000ff00047202 */ /* 0x002fe20000000f00 */
[----:B--2---:R-:W-:-:S04]  /*02a0*/  IMAD.MOV R7, RZ, RZ, -R5 ;  /* 0x000000ffff077224 */ /* 0x004fc800078e0a05 */
[----:B------:R-:W-:-:S04]  /*02b0*/  IMAD R7, R7, R10, RZ ;  /* 0x0000000a07077224 */ /* 0x000fc800078e02ff */
[----:B------:R-:W-:-:S04]  /*02c0*/  IMAD.HI.U32 R5, R5, R7, R4 ;  /* 0x0000000705057227 */ /* 0x000fc800078e0004 */
[----:B0-----:R-:W-:Y:S02]  /*02d0*/  VIADD R4, R6, 0xffffffe ;  /* 0x0ffffffe06047836 */ /* 0x001fe40000000000 */
[----:B------:R-:W-:-:S04]  /*02e0*/  IMAD.HI.U32 R7, R5, R8, RZ ;  /* 0x0000000805077227 */ /* 0x000fc800078e00ff */
[----:B------:R-:W-:-:S04]  /*02f0*/  IMAD.MOV R5, RZ, RZ, -R7 ;  /* 0x000000ffff057224 */ /* 0x000fc800078e0a07 */
[----:B------:R-:W-:-:S05]  /*0300*/  IMAD R5, R10, R5, R8 ;  /* 0x000000050a057224 */ /* 0x000fca00078e0208 */
[----:B------:R-:W-:-:S13]  /*0310*/  ISETP.GE.U32.AND P0, PT, R5, R10, PT ;  /* 0x0000000a0500720c */ /* 0x000fda0003f06070 */
[-C--:B------:R-:W-:Y:S02]  /*0320*/  @P0 IADD3 R5, PT, PT, R5, -R10.reuse, RZ ;  /* 0x8000000a05050210 */ /* 0x080fe40007ffe0ff */
[----:B------:R-:W-:Y:S02]  /*0330*/  @P0 IADD3 R7, PT, PT, R7, 0x1, RZ ;  /* 0x0000000107070810 */ /* 0x000fe40007ffe0ff */
[----:B------:R-:W-:Y:S02]  /*0340*/  ISETP.GE.U32.AND P1, PT, R5, R10, PT ;  /* 0x0000000a0500720c */ /* 0x000fe40003f26070 */
[----:B------:R0:W1:Y:S02]  /*0350*/  F2I.FTZ.U32.TRUNC.NTZ R5, R4 ;  /* 0x0000000400057305 */ /* 0x000064000021f000 */
[----:B0-----:R-:W-:-:S09]  /*0360*/  HFMA2 R4, -RZ, RZ, 0, 0 ;  /* 0x00000000ff047431 */ /* 0x001fd200000001ff */
[----:B------:R-:W-:Y:S01]  /*0370*/  @P1 VIADD R7, R7, 0x1 ;  /* 0x0000000107071836 */ /* 0x000fe20000000000 */
[----:B------:R-:W-:Y:S02]  /*0380*/  @!P2 LOP3.LUT R7, RZ, R10, RZ, 0x33, !PT ;  /* 0x0000000aff07a212 */ /* 0x000fe400078e33ff */
[----:B------:R-:W-:Y:S02]  /*0390*/  ISETP.NE.U32.AND P1, PT, R0, RZ, PT ;  /* 0x000000ff0000720c */ /* 0x000fe40003f25070 */
[----:B-1----:R-:W-:Y:S01]  /*03a0*/  IADD3 R11, PT, PT, RZ, -R5, RZ ;  /* 0x80000005ff0b7210 */ /* 0x002fe20007ffe0ff */
[----:B------:R-:W-:-:S04]  /*03b0*/  IMAD.MOV R9, RZ, RZ, -R7 ;  /* 0x000000ffff097224 */ /* 0x000fc800078e0a07 */
[----:B------:R-:W-:Y:S02]  /*03c0*/  IMAD R11, R11, R0, RZ ;  /* 0x000000000b0b7224 */ /* 0x000fe400078e02ff */
[----:B------:R-:W-:Y:S02]  /*03d0*/  IMAD R8, R10, R9, R8 ;  /* 0x000000090a087224 */ /* 0x000fe400078e0208 */
[----:B------:R-:W-:-:S04]  /*03e0*/  IMAD.HI.U32 R4, R5, R11, R4 ;  /* 0x0000000b05047227 */ /* 0x000fc800078e0004 */
[----:B------:R-:W-:-:S04]  /*03f0*/  IMAD.IADD R7, R7, 0x1, R8 ;  /* 0x0000000107077824 */ /* 0x000fc800078e0208 */
[----:B------:R-:W-:-:S05]  /*0400*/  IMAD.HI.U32 R4, R4, R7, RZ ;  /* 0x0000000704047227 */ /* 0x000fca00078e00ff */
[----:B------:R-:W-:-:S05]  /*0410*/  IADD3 R4, PT, PT, -R4, RZ, RZ ;  /* 0x000000ff04047210 */ /* 0x000fca0007ffe1ff */
[----:B------:R-:W-:-:S05]  /*0420*/  IMAD R9, R0, R4, R7 ;  /* 0x0000000400097224 */ /* 0x000fca00078e0207 */
[----:B------:R-:W-:-:S13]  /*0430*/  ISETP.GE.U32.AND P0, PT, R9, R0, PT ;  /* 0x000000000900720c */ /* 0x000fda0003f06070 */
[----:B------:R-:W-:-:S05]  /*0440*/  @P0 IMAD.IADD R9, R9, 0x1, -R0 ;  /* 0x0000000109090824 */ /* 0x000fca00078e0a00 */
[----:B------:R-:W-:-:S13]  /*0450*/  ISETP.GE.U32.AND P0, PT, R9, R0, PT ;  /* 0x000000000900720c */ /* 0x000fda0003f06070 */
[-C--:B------:R-:W-:Y:S02]  /*0460*/  @P0 IADD3 R9, PT, PT, R9, -R0.reuse, RZ ;  /* 0x8000000009090210 */ /* 0x080fe40007ffe0ff */
[----:B------:R-:W-:-:S07]  /*0470*/  @!P1 LOP3.LUT R9, RZ, R0, RZ, 0x33, !PT ;  /* 0x00000000ff099212 */ /* 0x000fce00078e33ff */
.L_x_47:
[----:B------:R-:W0:Y:S02]  /*0480*/  LDC R0, c[0x0][0x398] ;  /* 0x0000e600ff007b82 */ /* 0x000e240000000800 */
[----:B0-----:R-:W-:-:S13]  /*0490*/  ISETP.GE.AND P0, PT, R0, 0x1, PT ;  /* 0x000000010000780c */ /* 0x001fda0003f06270 */
[----:B------:R-:W-:Y:S05]  /*04a0*/  @!P0 EXIT ;  /* 0x000000000000894d */ /* 0x000fea0003800000 */
[----:B------:R-:W0:Y:S01]  /*04b0*/  S2R R17, SR_TID.X ;  /* 0x0000000000117919 */ /* 0x000e220000002100 */
[----:B------:R-:W1:Y:S01]  /*04c0*/  S2UR UR5, SR_CgaCtaId ;  /* 0x00000000000579c3 */ /* 0x000e620000008800 */
[----:B------:R-:W-:Y:S01]  /*04d0*/  UMOV UR4, 0x400 ;  /* 0x0000040000047882 */ /* 0x000fe20000000000 */
[----:B------:R-:W-:Y:S01]  /*04e0*/  ISETP.NE.AND P0, PT, R0, 0x1, PT ;  /* 0x000000010000780c */ /* 0x000fe20003f05270 */
[----:B------:R-:W2:Y:S05]  /*04f0*/  S2R R15, SR_TID.Y ;  /* 0x00000000000f7919 */ /* 0x000eaa0000002200 */
[----:B------:R-:W3:Y:S08]  /*0500*/  LDC.64 R6, c[0x0][0x388] ;  /* 0x0000e200ff067b82 */ /* 0x000ef00000000a00 */
[----:B------:R-:W4:Y:S01]  /*0510*/  LDC.64 R4, c[0x0][0x380] ;  /* 0x0000e000ff047b82 */ /* 0x000f220000000a00 */
[----:B-1----:R-:W-:Y:S01]  /*0520*/  ULEA UR4, UR5, UR4, 0x18 ;  /* 0x0000000405047291 */ /* 0x002fe2000f8ec0ff */
[----:B0-----:R-:W-:-:S05]  /*0530*/  IMAD R12, R8, 0x20, R17 ;  /* 0x00000020080c7824 */ /* 0x001fca00078e0211 */
[----:B------:R-:W-:Y:S01]  /*0540*/  LEA R10, R17, UR4, 0x2 ;  /* 0x00000004110a7c11 */ /* 0x000fe2000f8e10ff */
[C---:B------:R-:W-:Y:S01]  /*0550*/  IMAD R11, R9.reuse, 0x20, R17 ;  /* 0x00000020090b7824 */ /* 0x040fe200078e0211 */
[-C--:B--2---:R-:W-:Y:S02]  /*0560*/  LEA R8, R8, R15.reuse, 0x5 ;  /* 0x0000000f08087211 */ /* 0x084fe400078e28ff */
[----:B------:R-:W-:-:S03]  /*0570*/  LEA R13, R9, R15, 0x5 ;  /* 0x0000000f090d7211 */ /* 0x000fc600078e28ff */
[----:B------:R-:W-:Y:S02]  /*0580*/  IMAD R9, R8, R2, R11 ;  /* 0x0000000208097224 */ /* 0x000fe400078e020b */
[----:B------:R-:W-:Y:S02]  /*0590*/  IMAD R11, R17, 0x80, R10 ;  /* 0x00000080110b7824 */ /* 0x000fe400078e020a */
[----:B------:R-:W-:Y:S02]  /*05a0*/  IMAD R14, R13, R3, R12 ;  /* 0x000000030d0e7224 */ /* 0x000fe400078e020c */
[C---:B------:R-:W-:Y:S01]  /*05b0*/  IMAD R10, R15.reuse, 0x84, R10 ;  /* 0x000000840f0a7824 */ /* 0x040fe200078e020a */
[----:B------:R-:W-:Y:S01]  /*05c0*/  LEA R11, R15, R11, 0x2 ;  /* 0x0000000b0f0b7211 */ /* 0x000fe200078e10ff */
[C-C-:B------:R-:W-:Y:S01]  /*05d0*/  IMAD R15, R2.reuse, 0x10, R9.reuse ;  /* 0x00000010020f7824 */ /* 0x140fe200078e0209 */
[CC--:B------:R-:W-:Y:S01]  /*05e0*/  LEA R18, R3.reuse, R14.reuse, 0x4 ;  /* 0x0000000e03127211 */ /* 0x0c0fe200078e20ff */
[C---:B------:R-:W-:Y:S01]  /*05f0*/  IMAD R13, R2.reuse, 0x8, R9 ;  /* 0x00000008020d7824 */ /* 0x040fe200078e0209 */
[C---:B------:R-:W-:Y:S01]  /*0600*/  LEA R19, R3.reuse, R14, 0x3 ;  /* 0x0000000e03137211 */ /* 0x040fe200078e18ff */
[----:B------:R-:W-:Y:S01]  /*0610*/  IMAD R17, R2, 0x8, R15 ;  /* 0x0000000802117824 */ /* 0x000fe200078e020f */
[----:B------:R-:W-:Y:S01]  /*0620*/  LEA R21, R3, R18, 0x3 ;  /* 0x0000001203157211 */ /* 0x000fe200078e18ff */
[----:B---3--:R-:W-:-:S04]  /*0630*/  IMAD.WIDE R2, R9, 0x4, R6 ;  /* 0x0000000409027825 */ /* 0x008fc800078e0206 */
[----:B------:R-:W-:-:S04]  /*0640*/  IMAD.WIDE R8, R13, 0x4, R6 ;  /* 0x000000040d087825 */ /* 0x000fc800078e0206 */
[----:B------:R-:W-:-:S04]  /*0650*/  IMAD.WIDE R12, R15, 0x4, R6 ;  /* 0x000000040f0c7825 */ /* 0x000fc800078e0206 */
[----:B------:R-:W-:-:S04]  /*0660*/  IMAD.WIDE R6, R17, 0x4, R6 ;  /* 0x0000000411067825 */ /* 0x000fc800078e0206 */
[----:B----4-:R-:W-:-:S04]  /*0670*/  IMAD.WIDE R16, R19, 0x4, R4 ;  /* 0x0000000413107825 */ /* 0x010fc800078e0204 */
[----:B------:R-:W-:-:S04]  /*0680*/  IMAD.WIDE R14, R14, 0x4, R4 ;  /* 0x000000040e0e7825 */ /* 0x000fc800078e0204 */
[----:B------:R-:W-:-:S04]  /*0690*/  IMAD.WIDE R18, R18, 0x4, R4 ;  /* 0x0000000412127825 */ /* 0x000fc800078e0204 */
[----:B------:R-:W-:Y:S01]  /*06a0*/  IMAD.WIDE R4, R21, 0x4, R4 ;  /* 0x0000000415047825 */ /* 0x000fe200078e0204 */
[----:B------:R-:W-:Y:S06]  /*06b0*/  @!P0 BRA `(.L_x_48) ;  /* 0x0000001000108947 */ /* 0x000fec0003800000 */
        /* <DEDUP_REMOVED lines=9> */
.L_x_51:
        /* <DEDUP_REMOVED lines=139> */
.L_x_50:
        /* <DEDUP_REMOVED lines=73> */
.L_x_52:
[----:B------:R-:W-:-:S13]  /*1490*/  ISETP.NE.OR P0, PT, R20, RZ, P0 ;  /* 0x000000ff1400720c */ /* 0x000fda0000705670 */
[----:B------:R-:W-:Y:S05]  /*14a0*/  @!P0 BRA `(.L_x_48) ;  /* 0x0000000000948947 */ /* 0x000fea0003800000 */
.L_x_49:
        /* <DEDUP_REMOVED lines=37> */
.L_x_48:
        /* <DEDUP_REMOVED lines=21> */
.L_x_53:
        /* <DEDUP_REMOVED lines=11> */
.L_x_118:


//--------------------- .text._Z16transpose_kernelPfPKfiiii --------------------------
	.section	.text._Z16transpose_kernelPfPKfiiii,"ax",@progbits
	.align	128
        .global         _Z16transpose_kernelPfPKfiiii
        .type           _Z16transpose_kernelPfPKfiiii,@function
        .size           _Z16transpose_kernelPfPKfiiii,(.L_x_119 - _Z16transpose_kernelPfPKfiiii)
        .other          _Z16transpose_kernelPfPKfiiii,@"STO_CUDA_ENTRY STV_DEFAULT"
_Z16transpose_kernelPfPKfiiii:
.text._Z16transpose_kernelPfPKfiiii:
[----:B------:R-:W-:Y:S08]  /*0000*/  LDC R1, c[0x0][0x37c] ;  /* 0x0000df00ff017b82 */ /* 0x000ff00000000800 */
[----:B------:R-:W0:Y:S01]  /*0010*/  LDC.64 R2, c[0x0][0x398] ;  /* 0x0000e600ff027b82 */ /* 0x000e220000000a00 */
[----:B------:R-:W1:Y:S07]  /*0020*/  S2R R13, SR_CTAID.X ;  /* 0x00000000000d7919 */ /* 0x000e6e0000002500 */
[----:B------:R-:W2:Y:S01]  /*0030*/  S2UR UR4, SR_CTAID.Y ;  /* 0x00000000000479c3 */ /* 0x000ea20000002600 */
[----:B0-----:R-:W0:Y:S01]  /*0040*/  I2F.U32.RP R0, R3 ;  /* 0x0000000300007306 */ /* 0x001e220000209000 */
[----:B------:R-:W-:-:S07]  /*0050*/  ISETP.NE.U32.AND P2, PT, R3, RZ, PT ;  /* 0x000000ff0300720c */ /* 0x000fce0003f45070 */
[----:B0-----:R-:W0:Y:S02]  /*0060*/  MUFU.RCP R0, R0 ;  /* 0x0000000000007308 */ /* 0x001e240000001000 */
[----:B0-----:R-:W-:Y:S02]  /*0070*/  VIADD R4, R0, 0xffffffe ;  /* 0x0ffffffe00047836 */ /* 0x001fe40000000000 */
[----:B------:R-:W0:Y:S04]  /*0080*/  S2R R0, SR_TID.Y ;  /* 0x0000000000007919 */ /* 0x000e280000002200 */
[----:B------:R3:W4:Y:S02]  /*0090*/  F2I.FTZ.U32.TRUNC.NTZ R5, R4 ;  /* 0x0000000400057305 */ /* 0x000724000021f000 */
[----:B---3--:R-:W-:-:S02]  /*00a0*/  HFMA2 R4, -RZ, RZ, 0, 0 ;  /* 0x00000000ff047431 */ /* 0x008fc400000001ff */
[----:B----4-:R-:W-:-:S04]  /*00b0*/  IMAD.MOV R6, RZ, RZ, -R5 ;  /* 0x000000ffff067224 */ /* 0x010fc800078e0a05 */
[----:B------:R-:W-:-:S04]  /*00c0*/  IMAD R7, R6, R3, RZ ;  /* 0x0000000306077224 */ /* 0x000fc800078e02ff */
[----:B------:R-:W-:-:S06]  /*00d0*/  IMAD.HI.U32 R5, R5, R7, R4 ;  /* 0x0000000705057227 */ /* 0x000fcc00078e0004 */
[----:B--2---:R-:W-:Y:S02]  /*00e0*/  IMAD.HI.U32 R7, R5, UR4, RZ ;  /* 0x0000000405077c27 */ /* 0x004fe4000f8e00ff */
[----:B------:R-:W2:Y:S02]  /*00f0*/  LDC.64 R4, c[0x0][0x390] ;  /* 0x0000e400ff047b82 */ /* 0x000ea40000000a00 */
[----:B------:R-:W-:-:S04]  /*0100*/  IMAD.MOV R6, RZ, RZ, -R7 ;  /* 0x000000ffff067224 */ /* 0x000fc800078e0a07 */
[----:B------:R-:W-:-:S05]  /*0110*/  IMAD R6, R3, R6, UR4 ;  /* 0x0000000403067e24 */ /* 0x000fca000f8e0206 */
[----:B------:R-:W-:-:S13]  /*0120*/  ISETP.GE.U32.AND P0, PT, R6, R3, PT ;  /* 0x000000030600720c */ /* 0x000fda0003f06070 */
[-C--:B------:R-:W-:Y:S01]  /*0130*/  @P0 IADD3 R6, PT, PT, R6, -R3.reuse, RZ ;  /* 0x8000000306060210 */ /* 0x080fe20007ffe0ff */
[----:B------:R-:W-:Y:S02]  /*0140*/  @P0 VIADD R7, R7, 0x1 ;  /* 0x0000000107070836 */ /* 0x000fe40000000000 */
[----:B--2---:R-:W-:Y:S01]  /*0150*/  IMAD R12, R5, R4, RZ ;  /* 0x00000004050c7224 */ /* 0x004fe200078e02ff */
[----:B------:R-:W-:Y:S02]  /*0160*/  ISETP.GE.U32.AND P1, PT, R6, R3, PT ;  /* 0x000000030600720c */ /* 0x000fe40003f26070 */
[----:B------:R-:W1:Y:S11]  /*0170*/  S2R R6, SR_TID.X ;  /* 0x0000000000067919 */ /* 0x000e760000002100 */
[----:B------:R-:W-:-:S02]  /*0180*/  @P1 IADD3 R7, PT, PT, R7, 0x1, RZ ;  /* 0x0000000107071810 */ /* 0x000fc40007ffe0ff */
[----:B------:R-:W-:-:S05]  /*0190*/  @!P2 LOP3.LUT R7, RZ, R3, RZ, 0x33, !PT ;  /* 0x00000003ff07a212 */ /* 0x000fca00078e33ff */
[----:B------:R-:W-:-:S04]  /*01a0*/  IMAD.MOV R8, RZ, RZ, -R7 ;  /* 0x000000ffff087224 */ /* 0x000fc800078e0a07 */
[----:B------:R-:W-:Y:S01]  /*01b0*/  IMAD R11, R3, R8, UR4 ;  /* 0x00000004030b7e24 */ /* 0x000fe2000f8e0208 */
[----:B------:R-:W2:Y:S04]  /*01c0*/  LDCU.64 UR4, c[0x0][0x358] ;  /* 0x00006b00ff0477ac */ /* 0x000ea80008000a00 */
[----:B0-----:R-:W-:-:S04]  /*01d0*/  LEA R10, R11, R0, 0x4 ;  /* 0x000000000b0a7211 */ /* 0x001fc800078e20ff */
[----:B------:R-:W-:Y:S01]  /*01e0*/  ISETP.GE.U32.AND P0, PT, R10, R5, PT ;  /* 0x000000050a00720c */ /* 0x000fe20003f06070 */
[----:B-1----:R-:W-:-:S05]  /*01f0*/  IMAD R3, R13, 0x10, R6 ;  /* 0x000000100d037824 */ /* 0x002fca00078e0206 */
[----:B------:R-:W-:-:S04]  /*0200*/  ISETP.GE.U32.OR P0, PT, R3, R4, P0 ;  /* 0x000000040300720c */ /* 0x000fc80000706470 */
[----:B------:R-:W-:-:S13]  /*0210*/  ISETP.GE.U32.OR P0, PT, R7, R2, P0 ;  /* 0x000000020700720c */ /* 0x000fda0000706470 */
[----:B------:R-:W0:Y:S01]  /*0220*/  @!P0 LDC.64 R8, c[0x0][0x388] ;  /* 0x0000e200ff088b82 */ /* 0x000e220000000a00 */
[----:B------:R-:W-:-:S04]  /*0230*/  @!P0 IMAD R3, R7, R12, R3 ;  /* 0x0000000c07038224 */ /* 0x000fc800078e0203 */
[----:B------:R-:W-:-:S04]  /*0240*/  @!P0 IMAD R3, R10, R4, R3 ;  /* 0x000000040a038224 */ /* 0x000fc800078e0203 */
[----:B0-----:R-:W-:-:S06]  /*0250*/  @!P0 IMAD.WIDE.U32 R8, R3, 0x4, R8 ;  /* 0x0000000403088825 */ /* 0x001fcc00078e0008 */
[----:B--2---:R-:W2:Y:S01]  /*0260*/  @!P0 LDG.E R8, desc[UR4][R8.64] ;  /* 0x0000000408088981 */ /* 0x004ea2000c1e1900 */
[----:B------:R-:W-:Y:S02]  /*0270*/  @!P0 MOV R3, 0x400 ;  /* 0x0000040000038802 */ /* 0x000fe40000000f00 */
[----:B------:R-:W-:Y:S01]  /*0280*/  LEA R10, R11, R6, 0x4 ;  /* 0x000000060b0a7211 */ /* 0x000fe200078e20ff */
[----:B------:R-:W0:Y:S01]  /*0290*/  @!P0 S2R R12, SR_CgaCtaId ;  /* 0x00000000000c8919 */ /* 0x000e220000008800 */
[----:B------:R-:W-:Y:S02]  /*02a0*/  IMAD R11, R13, 0x10, R0 ;  /* 0x000000100d0b7824 */ /* 0x000fe400078e0200 */
[----:B------:R-:W-:-:S04]  /*02b0*/  ISETP.GE.U32.AND P1, PT, R10, R5, PT ;  /* 0x000000050a00720c */ /* 0x000fc80003f26070 */
[----:B------:R-:W-:-:S04]  /*02c0*/  ISETP.GE.U32.OR P1, PT, R11, R4, P1 ;  /* 0x000000040b00720c */ /* 0x000fc80000f26470 */
[----:B------:R-:W-:Y:S02]  /*02d0*/  ISETP.GE.U32.OR P1, PT, R7, R2, P1 ;  /* 0x000000020700720c */ /* 0x000fe40000f26470 */
[----:B0-----:R-:W-:-:S05]  /*02e0*/  @!P0 LEA R3, R12, R3, 0x18 ;  /* 0x000000030c038211 */ /* 0x001fca00078ec0ff */
[----:B------:R-:W-:-:S05]  /*02f0*/  @!P0 IMAD R3, R0, 0x44, R3 ;  /* 0x0000004400038824 */ /* 0x000fca00078e0203 */
[----:B------:R-:W-:-:S05]  /*0300*/  @!P0 LEA R3, R6, R3, 0x2 ;  /* 0x0000000306038211 */ /* 0x000fca00078e10ff */
[----:B--2---:R0:W-:Y:S01]  /*0310*/  @!P0 STS [R3], R8 ;  /* 0x0000000803008388 */ /* 0x0041e20000000800 */
[----:B------:R-:W-:Y:S06]  /*0320*/  BAR.SYNC.DEFER_BLOCKING 0x0 ;  /* 0x0000000000007b1d */ /* 0x000fec0000010000 */
[----:B------:R-:W-:Y:S05]  /*0330*/  @P1 EXIT ;  /* 0x000000000000194d */ /* 0x000fea0003800000 */
[----:B0-----:R-:W0:Y:S01]  /*0340*/  S2R R3, SR_CgaCtaId ;  /* 0x0000000000037919 */ /* 0x001e220000008800 */
[----:B------:R-:W-:Y:S01]  /*0350*/  MOV R2, 0x400 ;  /* 0x0000040000027802 */ /* 0x000fe20000000f00 */
[----:B------:R-:W-:-:S04]  /*0360*/  IMAD R4, R7, R4, R11 ;  /* 0x0000000407047224 */ /* 0x000fc800078e020b */
[----:B------:R-:W-:Y:S01]  /*0370*/  IMAD R5, R4, R5, R10 ;  /* 0x0000000504057224 */ /* 0x000fe200078e020a */
[----:B0-----:R-:W-:-:S05]  /*0380*/  LEA R3, R3, R2, 0x18 ;  /* 0x0000000203037211 */ /* 0x001fca00078ec0ff */
[----:B------:R-:W-:-:S05]  /*0390*/  IMAD R3, R6, 0x44, R3 ;  /* 0x0000004406037824 */ /* 0x000fca00078e0203 */
[----:B------:R-:W-:Y:S02]  /*03a0*/  LEA R0, R0, R3, 0x2 ;  /* 0x0000000300007211 */ /* 0x000fe400078e10ff */
[----:B------:R-:W0:Y:S03]  /*03b0*/  LDC.64 R2, c[0x0][0x380] ;  /* 0x0000e000ff027b82 */ /* 0x000e260000000a00 */
[----:B------:R-:W1:Y:S01]  /*03c0*/  LDS R9, [R0] ;  /* 0x0000000000097984 */ /* 0x000e620000000800 */
[----:B0-----:R-:W-:-:S05]  /*03d0*/  IMAD.WIDE.U32 R2, R5, 0x4, R2 ;  /* 0x0000000405027825 */ /* 0x001fca00078e0002 */
[----:B-1----:R-:W-:Y:S01]  /*03e0*/  STG.E desc[UR4][R2.64], R9 ;  /* 0x0000000902007986 */ /* 0x002fe2000c101904 */
[----:B------:R-:W-:Y:S05]  /*03f0*/  EXIT ;  /* 0x000000000000794d */ /* 0x000fea0003800000 */
.L_x_54:
        /* <DEDUP_REMOVED lines=16> */
.L_x_119:


//--------------------- .text._Z15transpose_NaivePfPKfiiii --------------------------
	.section	.text._Z15transpose_NaivePfPKfiiii,"ax",@progbits
	.align	128
        .global         _Z15transpose_NaivePfPKfiiii
        .type           _Z15transpose_NaivePfPKfiiii,@function
        .size           _Z15transpose_NaivePfPKfiiii,(.L_x_120 - _Z15transpose_NaivePfPKfiiii)
        .other          _Z15transpose_NaivePfPKfiiii,@"STO_CUDA_ENTRY STV_DEFAULT"
_Z15transpose_NaivePfPKfiiii:
.text._Z15transpose_NaivePfPKfiiii:
[----:B------:R-:W-:Y:S08]  /*0000*/  LDC R1, c[0x0][0x37c] ;  /* 0x0000df00ff017b82 */ /* 0x000ff00000000800 */
[----:B------:R-:W0:Y:S01]  /*0010*/  LDC.64 R4, c[0x0][0x398] ;  /* 0x0000e600ff047b82 */ /* 0x000e220000000a00 */
[----:B------:R-:W1:Y:S01]  /*0020*/  S2R R13, SR_TID.Y ;  /* 0x00000000000d7919 */ /* 0x000e620000002200 */
[----:B------:R-:W2:Y:S06]  /*0030*/  S2R R10, SR_CTAID.X ;  /* 0x00000000000a7919 */ /* 0x000eac0000002500 */
[----:B------:R-:W3:Y:S01]  /*0040*/  S2UR UR4, SR_CTAID.Y ;  /* 0x00000000000479c3 */ /* 0x000ee20000002600 */
[----:B------:R-:W2:Y:S01]  /*0050*/  S2R R11, SR_TID.X ;  /* 0x00000000000b7919 */ /* 0x000ea20000002100 */
[----:B0-----:R-:W0:Y:S01]  /*0060*/  I2F.U32.RP R0, R5 ;  /* 0x0000000500007306 */ /* 0x001e220000209000 */
[----:B------:R-:W-:-:S07]  /*0070*/  ISETP.NE.U32.AND P2, PT, R5, RZ, PT ;  /* 0x000000ff0500720c */ /* 0x000fce0003f45070 */
[----:B0-----:R-:W0:Y:S02]  /*0080*/  MUFU.RCP R0, R0 ;  /* 0x0000000000007308 */ /* 0x001e240000001000 */
[----:B0-----:R-:W-:-:S06]  /*0090*/  IADD3 R2, PT, PT, R0, 0xffffffe, RZ ;  /* 0x0ffffffe00027810 */ /* 0x001fcc0007ffe0ff */
[----:B------:R0:W4:Y:S02]  /*00a0*/  F2I.FTZ.U32.TRUNC.NTZ R3, R2 ;  /* 0x0000000200037305 */ /* 0x000124000021f000 */
[----:B0-----:R-:W-:Y:S01]  /*00b0*/  HFMA2 R2, -RZ, RZ, 0, 0 ;  /* 0x00000000ff027431 */ /* 0x001fe200000001ff */
[----:B----4-:R-:W-:-:S05]  /*00c0*/  IADD3 R6, PT, PT, RZ, -R3, RZ ;  /* 0x80000003ff067210 */ /* 0x010fca0007ffe0ff */
[----:B------:R-:W-:-:S04]  /*00d0*/  IMAD R7, R6, R5, RZ ;  /* 0x0000000506077224 */ /* 0x000fc800078e02ff */
[----:B------:R-:W-:-:S04]  /*00e0*/  IMAD.HI.U32 R3, R3, R7, R2 ;  /* 0x0000000703037227 */ /* 0x000fc800078e0002 */
[----:B--2---:R-:W-:Y:S02]  /*00f0*/  IMAD R7, R10, 0x10, R11 ;  /* 0x000000100a077824 */ /* 0x004fe400078e020b */
[----:B---3--:R-:W-:Y:S02]  /*0100*/  IMAD.HI.U32 R8, R3, UR4, RZ ;  /* 0x0000000403087c27 */ /* 0x008fe4000f8e00ff */
[----:B------:R-:W0:Y:S02]  /*0110*/  LDC.64 R2, c[0x0][0x390] ;  /* 0x0000e400ff027b82 */ /* 0x000e240000000a00 */
[----:B------:R-:W-:-:S04]  /*0120*/  IMAD.MOV R6, RZ, RZ, -R8 ;  /* 0x000000ffff067224 */ /* 0x000fc800078e0a08 */
[----:B------:R-:W-:-:S05]  /*0130*/  IMAD R0, R5, R6, UR4 ;  /* 0x0000000405007e24 */ /* 0x000fca000f8e0206 */
[----:B------:R-:W-:-:S13]  /*0140*/  ISETP.GE.U32.AND P0, PT, R0, R5, PT ;  /* 0x000000050000720c */ /* 0x000fda0003f06070 */
[-C--:B------:R-:W-:Y:S02]  /*0150*/  @P0 IADD3 R0, PT, PT, R0, -R5.reuse, RZ ;  /* 0x8000000500000210 */ /* 0x080fe40007ffe0ff */
[----:B------:R-:W-:Y:S02]  /*0160*/  @P0 IADD3 R8, PT, PT, R8, 0x1, RZ ;  /* 0x0000000108080810 */ /* 0x000fe40007ffe0ff */
[----:B------:R-:W-:-:S13]  /*0170*/  ISETP.GE.U32.AND P1, PT, R0, R5, PT ;  /* 0x000000050000720c */ /* 0x000fda0003f26070 */
[----:B------:R-:W-:Y:S01]  /*0180*/  @P1 VIADD R8, R8, 0x1 ;  /* 0x0000000108081836 */ /* 0x000fe20000000000 */
[----:B------:R-:W-:-:S04]  /*0190*/  @!P2 LOP3.LUT R8, RZ, R5, RZ, 0x33, !PT ;  /* 0x00000005ff08a212 */ /* 0x000fc800078e33ff */
[----:B------:R-:W-:-:S05]  /*01a0*/  IADD3 R0, PT, PT, -R8, RZ, RZ ;  /* 0x000000ff08007210 */ /* 0x000fca0007ffe1ff */
[----:B------:R-:W-:-:S05]  /*01b0*/  IMAD R0, R5, R0, UR4 ;  /* 0x0000000405007e24 */ /* 0x000fca000f8e0200 */
[----:B-1----:R-:W-:-:S04]  /*01c0*/  LEA R6, R0, R13, 0x4 ;  /* 0x0000000d00067211 */ /* 0x002fc800078e20ff */
[----:B0-----:R-:W-:-:S04]  /*01d0*/  ISETP.GE.U32.AND P0, PT, R6, R3, PT ;  /* 0x000000030600720c */ /* 0x001fc80003f06070 */
[----:B------:R-:W-:-:S04]  /*01e0*/  ISETP.GE.U32.OR P0, PT, R7, R2, P0 ;  /* 0x000000020700720c */ /* 0x000fc80000706470 */
[----:B------:R-:W-:-:S13]  /*01f0*/  ISETP.GE.U32.OR P0, PT, R8, R4, P0 ;  /* 0x000000040800720c */ /* 0x000fda0000706470 */
[----:B------:R-:W-:Y:S05]  /*0200*/  @P0 EXIT ;  /* 0x000000000000094d */ /* 0x000fea0003800000 */
[----:B------:R-:W0:Y:S01]  /*0210*/  LDC.64 R4, c[0x0][0x388] ;  /* 0x0000e200ff047b82 */ /* 0x000e220000000a00 */
[----:B------:R-:W1:Y:S01]  /*0220*/  LDCU.64 UR4, c[0x0][0x358] ;  /* 0x00006b00ff0477ac */ /* 0x000e620008000a00 */
[----:B------:R-:W-:-:S04]  /*0230*/  IMAD R9, R3, R2, RZ ;  /* 0x0000000203097224 */ /* 0x000fc800078e02ff */
[----:B------:R-:W-:-:S04]  /*0240*/  IMAD R7, R8, R9, R7 ;  /* 0x0000000908077224 */ /* 0x000fc800078e0207 */
[----:B------:R-:W-:-:S04]  /*0250*/  IMAD R7, R6, R2, R7 ;  /* 0x0000000206077224 */ /* 0x000fc800078e0207 */
[----:B0-----:R-:W-:Y:S02]  /*0260*/  IMAD.WIDE.U32 R4, R7, 0x4, R4 ;  /* 0x0000000407047825 */ /* 0x001fe400078e0004 */
[----:B------:R-:W0:Y:S04]  /*0270*/  LDC.64 R6, c[0x0][0x380] ;  /* 0x0000e000ff067b82 */ /* 0x000e280000000a00 */
[----:B-1----:R-:W2:Y:S01]  /*0280*/  LDG.E R5, desc[UR4][R4.64] ;  /* 0x0000000404057981 */ /* 0x002ea2000c1e1900 */
[----:B------:R-:W-:-:S05]  /*0290*/  LEA R2, R10, R13, 0x4 ;  /* 0x0000000d0a027211 */ /* 0x000fca00078e20ff */
[----:B------:R-:W-:-:S05]  /*02a0*/  IMAD R3, R2, R3, R11 ;  /* 0x0000000302037224 */ /* 0x000fca00078e020b */
[----:B------:R-:W-:-:S05]  /*02b0*/  LEA R3, R0, R3, 0x4 ;  /* 0x0000000300037211 */ /* 0x000fca00078e20ff */
[----:B------:R-:W-:-:S04]  /*02c0*/  IMAD R3, R8, R9, R3 ;  /* 0x0000000908037224 */ /* 0x000fc800078e0203 */
[----:B0-----:R-:W-:-:S05]  /*02d0*/  IMAD.WIDE.U32 R2, R3, 0x4, R6 ;  /* 0x0000000403027825 */ /* 0x001fca00078e0006 */
[----:B--2---:R-:W-:Y:S01]  /*02e0*/  STG.E desc[UR4][R2.64], R5 ;  /* 0x0000000502007986 */ /* 0x004fe2000c101904 */
[----:B------:R-:W-:Y:S05]  /*02f0*/  EXIT ;  /* 0x000000000000794d */ /* 0x000fea0003800000 */
.L_x_55:
        /* <DEDUP_REMOVED lines=16> */
.L_x_120:


//--------------------- .text._Z12calErrKernelPfS_S_ --------------------------
	.section	.text._Z12calErrKernelPfS_S_,"ax",@progbits
	.align	128
        .global         _Z12calErrKernelPfS_S_
        .type           _Z12calErrKernelPfS_S_,@function
        .size           _Z12calErrKernelPfS_S_,(.L_x_121 - _Z12calErrKernelPfS_S_)
        .other          _Z12calErrKernelPfS_S_,@"STO_CUDA_ENTRY STV_DEFAULT"
_Z12calErrKernelPfS_S_:
.text._Z12calErrKernelPfS_S_:
[----:B------:R-:W-:Y:S01]  /*0000*/  LDC R1, c[0x0][0x37c] ;  /* 0x0000df00ff017b82 */ /* 0x000fe20000000800 */
[----:B------:R-:W0:Y:S07]  /*0010*/  S2R R9, SR_TID.X ;  /* 0x0000000000097919 */ /* 0x000e2e0000002100 */
[----:B------:R-:W0:Y:S01]  /*0020*/  LDC.64 R2, c[0x0][0x388] ;  /* 0x0000e200ff027b82 */ /* 0x000e220000000a00 */
[----:B------:R-:W1:Y:S07]  /*0030*/  LDCU.64 UR4, c[0x0][0x358] ;  /* 0x00006b00ff0477ac */ /* 0x000e6e0008000a00 */
[----:B------:R-:W2:Y:S08]  /*0040*/  LDC.64 R4, c[0x0][0x390] ;  /* 0x0000e400ff047b82 */ /* 0x000eb00000000a00 */
[----:B------:R-:W3:Y:S01]  /*0050*/  LDC.64 R6, c[0x0][0x380] ;  /* 0x0000e000ff067b82 */ /* 0x000ee20000000a00 */
[----:B0-----:R-:W-:-:S04]  /*0060*/  IMAD.WIDE.U32 R2, R9, 0x4, R2 ;  /* 0x0000000409027825 */ /* 0x001fc800078e0002 */
[C---:B--2---:R-:W-:Y:S02]  /*0070*/  IMAD.WIDE.U32 R4, R9.reuse, 0x4, R4 ;  /* 0x0000000409047825 */ /* 0x044fe400078e0004 */
[----:B-1----:R-:W2:Y:S04]  /*0080*/  LDG.E R2, desc[UR4][R2.64] ;  /* 0x0000000402027981 */ /* 0x002ea8000c1e1900 */
[----:B------:R-:W2:Y:S01]  /*0090*/  LDG.E R5, desc[UR4][R4.64] ;  /* 0x0000000404057981 */ /* 0x000ea2000c1e1900 */
[----:B---3--:R-:W-:-:S04]  /*00a0*/  IMAD.WIDE.U32 R6, R9, 0x4, R6 ;  /* 0x0000000409067825 */ /* 0x008fc800078e0006 */
[----:B--2---:R-:W-:-:S05]  /*00b0*/  FADD R9, R2, -R5 ;  /* 0x8000000502097221 */ /* 0x004fca0000000000 */
[----:B------:R-:W-:Y:S01]  /*00c0*/  STG.E desc[UR4][R6.64], R9 ;  /* 0x0000000906007986 */ /* 0x000fe2000c101904 */
[----:B------:R-:W-:Y:S05]  /*00d0*/  EXIT ;  /* 0x000000000000794d */ /* 0x000fea0003800000 */
.L_x_56:
        /* <DEDUP_REMOVED lines=10> */
.L_x_121:


//--------------------- .text._Z6dwt3dzPfS_iiii   --------------------------
	.section	.text._Z6dwt3dzPfS_iiii,"ax",@progbits
	.align	128
        .global         _Z6dwt3dzPfS_iiii
        .type           _Z6dwt3dzPfS_iiii,@function
        .size           _Z6dwt3dzPfS_iiii,(.L_x_122 - _Z6dwt3dzPfS_iiii)
        .other          _Z6dwt3dzPfS_iiii,@"STO_CUDA_ENTRY STV_DEFAULT"
_Z6dwt3dzPfS_iiii:
.text._Z6dwt3dzPfS_iiii:
[----:B------:R-:W-:Y:S08]  /*0000*/  LDC R1, c[0x0][0x37c] ;  /* 0x0000df00ff017b82 */ /* 0x000ff00000000800 */
[----:B------:R-:W0:Y:S02]  /*0010*/  LDC R0, c[0x0][0x398] ;  /* 0x0000e600ff007b82 */ /* 0x000e240000000800 */
[----:B0-----:R-:W-:-:S13]  /*0020*/  ISETP.GE.AND P0, PT, R0, 0x4, PT ;  /* 0x000000040000780c */ /* 0x001fda0003f06270 */
[----:B------:R-:W-:Y:S05]  /*0030*/  @!P0 EXIT ;  /* 0x000000000000894d */ /* 0x000fea0003800000 */
[----:B------:R-:W0:Y:S01]  /*0040*/  S2R R0, SR_CTAID.X ;  /* 0x0000000000007919 */ /* 0x000e220000002500 */
[----:B------:R-:W1:Y:S01]  /*0050*/  LDCU UR5, c[0x0][0x39c] ;  /* 0x00007380ff0577ac */ /* 0x000e620008000800 */
[----:B------:R-:W2:Y:S01]  /*0060*/  LDC.64 R4, c[0x0][0x390] ;  /* 0x0000e400ff047b82 */ /* 0x000ea20000000a00 */
[----:B------:R-:W0:Y:S01]  /*0070*/  S2R R3, SR_TID.X ;  /* 0x0000000000037919 */ /* 0x000e220000002100 */
[----:B------:R-:W3:Y:S01]  /*0080*/  LDCU UR4, c[0x0][0x398] ;  /* 0x00007300ff0477ac */ /* 0x000ee20008000800 */
[----:B------:R-:W4:Y:S01]  /*0090*/  LDCU.64 UR6, c[0x0][0x358] ;  /* 0x00006b00ff0677ac */ /* 0x000f220008000a00 */
[----:B-1----:R-:W-:Y:S01]  /*00a0*/  UISETP.GT.AND UP0, UPT, UR5, -0x1, UPT ;  /* 0xffffffff0500788c */ /* 0x002fe2000bf04270 */
[----:B0-----:R-:W-:Y:S01]  /*00b0*/  LEA R0, R0, R3, 0x8 ;  /* 0x0000000300007211 */ /* 0x001fe200078e40ff */
[----:B--2---:R-:W-:-:S07]  /*00c0*/  IMAD R3, R5, R4, RZ ;  /* 0x0000000405037224 */ /* 0x004fce00078e02ff */
[----:B---34-:R-:W-:Y:S05]  /*00d0*/  BRA.U UP0, `(.L_x_57) ;  /* 0x0000000900007547 */ /* 0x018fea000b800000 */
[----:B------:R-:W0:Y:S01]  /*00e0*/  LDC.64 R10, c[0x0][0x380] ;  /* 0x0000e000ff0a7b82 */ /* 0x000e220000000a00 */
[----:B------:R-:W-:Y:S01]  /*00f0*/  IADD3 R13, PT, PT, R0, R3, RZ ;  /* 0x00000003000d7210 */ /* 0x000fe20007ffe0ff */
[----:B------:R-:W-:Y:S01]  /*0100*/  UMOV UR4, 0x4 ;  /* 0x0000000400047882 */ /* 0x000fe20000000000 */
[----:B------:R-:W-:-:S05]  /*0110*/  SHF.L.U32 R2, R3, 0x1, RZ ;  /* 0x0000000103027819 */ /* 0x000fca00000006ff */
[----:B------:R-:W1:Y:S01]  /*0120*/  LDC.64 R8, c[0x0][0x388] ;  /* 0x0000e200ff087b82 */ /* 0x000e620000000a00 */
[----:B0-----:R-:W-:-:S04]  /*0130*/  IMAD.WIDE R12, R13, 0x4, R10 ;  /* 0x000000040d0c7825 */ /* 0x001fc800078e020a */
[----:B------:R-:W-:-:S04]  /*0140*/  IMAD.WIDE.U32 R10, R0, 0x4, R10 ;  /* 0x00000004000a7825 */ /* 0x000fc800078e000a */
[----:B-1----:R-:W-:-:S07]  /*0150*/  IMAD.WIDE.U32 R8, R0, 0x4, R8 ;  /* 0x0000000400087825 */ /* 0x002fce00078e0008 */
.L_x_62:
[----:B0-----:R-:W0:Y:S01]  /*0160*/  LDC.64 R6, c[0x0][0x388] ;  /* 0x0000e200ff067b82 */ /* 0x001e220000000a00 */
[----:B------:R-:W-:Y:S01]  /*0170*/  UIADD3 UR5, UPT, UPT, UR4, -0x1, URZ ;  /* 0xffffffff04057890 */ /* 0x000fe2000fffe0ff */
[----:B------:R-:W2:Y:S01]  /*0180*/  LDG.E R29, desc[UR6][R8.64] ;  /* 0x00000006081d7981 */ /* 0x000ea2000c1e1900 */
[----:B------:R-:W-:-:S04]  /*0190*/  USHF.R.S32.HI UR14, URZ, 0x1, UR4 ;  /* 0x00000001ff0e7899 */ /* 0x000fc80008011404 */
[----:B---3--:R-:W-:Y:S01]  /*01a0*/  IMAD R5, R3, UR5, RZ ;  /* 0x0000000503057c24 */ /* 0x008fe2000f8e02ff */
[----:B------:R-:W-:-:S04]  /*01b0*/  UIADD3 UR5, UPT, UPT, UR14, -0x1, URZ ;  /* 0xffffffff0e057890 */ /* 0x000fc8000fffe0ff */
[----:B------:R-:W-:Y:S02]  /*01c0*/  IADD3 R4, PT, PT, R0, R5, RZ ;  /* 0x0000000500047210 */ /* 0x000fe40007ffe0ff */
[----:B-1----:R-:W-:-:S03]  /*01d0*/  IMAD R15, R3, UR5, R0 ;  /* 0x00000005030f7c24 */ /* 0x002fc6000f8e0200 */
[----:B0-----:R-:W-:-:S05]  /*01e0*/  IMAD.WIDE R18, R4, 0x4, R6 ;  /* 0x0000000404127825 */ /* 0x001fca00078e0206 */
[----:B------:R-:W3:Y:S01]  /*01f0*/  LDG.E R28, desc[UR6][R18.64] ;  /* 0x00000006121c7981 */ /* 0x000ee2000c1e1900 */
[----:B------:R-:W-:-:S05]  /*0200*/  IMAD.WIDE R14, R15, 0x4, R6 ;  /* 0x000000040f0e7825 */ /* 0x000fca00078e0206 */
[----:B------:R-:W4:Y:S01]  /*0210*/  LDG.E R27, desc[UR6][R14.64] ;  /* 0x000000060e1b7981 */ /* 0x000f22000c1e1900 */
[----:B------:R-:W-:-:S05]  /*0220*/  IMAD.WIDE R16, R3, 0x4, R14 ;  /* 0x0000000403107825 */ /* 0x000fca00078e020e */
[----:B------:R-:W5:Y:S01]  /*0230*/  LDG.E R26, desc[UR6][R16.64] ;  /* 0x00000006101a7981 */ /* 0x000f62000c1e1900 */
[----:B------:R-:W-:Y:S01]  /*0240*/  UMOV UR8, 0xd6e3fd71 ;  /* 0xd6e3fd7100087882 */ /* 0x000fe20000000000 */
[----:B------:R-:W-:Y:S01]  /*0250*/  UMOV UR9, 0x3feac4bd ;  /* 0x3feac4bd00097882 */ /* 0x000fe20000000000 */
[----:B------:R-:W-:Y:S01]  /*0260*/  UMOV UR10, 0xb6b7109 ;  /* 0x0b6b7109000a7882 */ /* 0x000fe20000000000 */
[----:B------:R-:W-:Y:S01]  /*0270*/  UMOV UR11, 0x3fccb0bf ;  /* 0x3fccb0bf000b7882 */ /* 0x000fe20000000000 */
[----:B------:R-:W-:Y:S01]  /*0280*/  UMOV UR12, 0xc1930691 ;  /* 0xc1930691000c7882 */ /* 0x000fe20000000000 */
[----:B------:R-:W-:Y:S01]  /*0290*/  UMOV UR13, 0x3fc0907d ;  /* 0x3fc0907d000d7882 */ /* 0x000fe20000000000 */
[----:B--2---:R-:W-:Y:S08]  /*02a0*/  F2F.F64.F32 R20, R29 ;  /* 0x0000001d00147310 */ /* 0x004ff00000201800 */
[----:B---3--:R-:W0:Y:S08]  /*02b0*/  F2F.F64.F32 R24, R28 ;  /* 0x0000001c00187310 */ /* 0x008e300000201800 */
[----:B----4-:R-:W1:Y:S01]  /*02c0*/  F2F.F64.F32 R22, R27 ;  /* 0x0000001b00167310 */ /* 0x010e620000201800 */
[----:B0-----:R-:W-:-:S08]  /*02d0*/  DMUL R24, R24, UR8 ;  /* 0x0000000818187c28 */ /* 0x001fd00008000000 */
[----:B-1----:R-:W-:Y:S02]  /*02e0*/  DFMA R22, R22, UR10, R24 ;  /* 0x0000000a16167c2b */ /* 0x002fe40008000018 */
[----:B-----5:R-:W0:Y:S01]  /*02f0*/  F2F.F64.F32 R24, R26 ;  /* 0x0000001a00187310 */ /* 0x020e220000201800 */
[----:B------:R-:W-:Y:S01]  /*0300*/  UMOV UR10, 0x4748bf14 ;  /* 0x4748bf14000a7882 */ /* 0x000fe20000000000 */
[----:B------:R-:W-:-:S04]  /*0310*/  UMOV UR11, 0x3fdee8dd ;  /* 0x3fdee8dd000b7882 */ /* 0x000fc80000000000 */
[----:B------:R-:W-:-:S08]  /*0320*/  DFMA R20, R20, UR10, R22 ;  /* 0x0000000a14147c2b */ /* 0x000fd00008000016 */
[----:B0-----:R-:W-:-:S06]  /*0330*/  DFMA R24, R24, -UR12, R20 ;  /* 0x8000000c18187c2b */ /* 0x001fcc0008000014 */
[----:B------:R-:W0:Y:S02]  /*0340*/  F2F.F32.F64 R28, R24 ;  /* 0x00000018001c7310 */ /* 0x000e240000301000 */
[----:B0-----:R0:W-:Y:S04]  /*0350*/  STG.E desc[UR6][R10.64], R28 ;  /* 0x0000001c0a007986 */ /* 0x0011e8000c101906 */
[----:B------:R-:W2:Y:S04]  /*0360*/  LDG.E R18, desc[UR6][R18.64] ;  /* 0x0000000612127981 */ /* 0x000ea8000c1e1900 */
[----:B------:R1:W3:Y:S04]  /*0370*/  LDG.E R14, desc[UR6][R14.64] ;  /* 0x000000060e0e7981 */ /* 0x0002e8000c1e1900 */
[----:B------:R-:W4:Y:S04]  /*0380*/  LDG.E R29, desc[UR6][R8.64] ;  /* 0x00000006081d7981 */ /* 0x000f28000c1e1900 */
[----:B------:R-:W5:Y:S01]  /*0390*/  LDG.E R16, desc[UR6][R16.64] ;  /* 0x0000000610107981 */ /* 0x000f62000c1e1900 */
[----:B------:R-:W-:Y:S01]  /*03a0*/  ISETP.GE.AND P1, PT, R2, R5, PT ;  /* 0x000000050200720c */ /* 0x000fe20003f26270 */
[----:B-1----:R-:W-:-:S05]  /*03b0*/  IMAD R15, R3, UR4, RZ ;  /* 0x00000004030f7c24 */ /* 0x002fca000f8e02ff */
[----:B------:R-:W-:Y:S01]  /*03c0*/  ISETP.GE.AND P0, PT, R15, 0x1, PT ;  /* 0x000000010f00780c */ /* 0x000fe20003f06270 */
[----:B--2---:R-:W1:Y:S08]  /*03d0*/  F2F.F64.F32 R22, R18 ;  /* 0x0000001200167310 */ /* 0x004e700000201800 */
[----:B---3--:R-:W2:Y:S01]  /*03e0*/  F2F.F64.F32 R20, R14 ;  /* 0x0000000e00147310 */ /* 0x008ea20000201800 */
[----:B-1----:R-:W-:-:S07]  /*03f0*/  DMUL R26, R22, UR10 ;  /* 0x0000000a161a7c28 */ /* 0x002fce0008000000 */
[----:B----4-:R-:W1:Y:S01]  /*0400*/  F2F.F64.F32 R22, R29 ;  /* 0x0000001d00167310 */ /* 0x010e620000201800 */
[----:B--2---:R-:W-:-:S07]  /*0410*/  DFMA R20, R20, -UR12, -R26 ;  /* 0x8000000c14147c2b */ /* 0x004fce000800081a */
[----:B-----5:R-:W2:Y:S01]  /*0420*/  F2F.F64.F32 R24, R16 ;  /* 0x0000001000187310 */ /* 0x020ea20000201800 */
[----:B-1----:R-:W-:Y:S01]  /*0430*/  DFMA R20, R22, UR8, R20 ;  /* 0x0000000816147c2b */ /* 0x002fe20008000014 */
[----:B------:R-:W-:Y:S01]  /*0440*/  UMOV UR8, 0xb6b7109 ;  /* 0x0b6b710900087882 */ /* 0x000fe20000000000 */
[----:B------:R-:W-:-:S06]  /*0450*/  UMOV UR9, 0x3fccb0bf ;  /* 0x3fccb0bf00097882 */ /* 0x000fcc0000000000 */
[----:B--2---:R-:W-:-:S10]  /*0460*/  DFMA R20, R24, -UR8, R20 ;  /* 0x8000000818147c2b */ /* 0x004fd40008000014 */
[----:B------:R-:W1:Y:S02]  /*0470*/  F2F.F32.F64 R21, R20 ;  /* 0x0000001400157310 */ /* 0x000e640000301000 */
[----:B-1----:R0:W-:Y:S01]  /*0480*/  STG.E desc[UR6][R12.64], R21 ;  /* 0x000000150c007986 */ /* 0x0021e2000c101906 */
[----:B------:R-:W-:Y:S05]  /*0490*/  @P1 BRA `(.L_x_58) ;  /* 0x0000000000c81947 */ /* 0x000fea0003800000 */
[----:B------:R-:W-:Y:S01]  /*04a0*/  BSSY.RECONVERGENT B0, `(.L_x_58) ;  /* 0x0000031000007945 */ /* 0x000fe20003800200 */
[C---:B------:R-:W-:Y:S01]  /*04b0*/  IADD3 R29, PT, PT, R3.reuse, R3, R0 ;  /* 0x00000003031d7210 */ /* 0x040fe20007ffe000 */
[----:B------:R-:W-:Y:S01]  /*04c0*/  IMAD R27, R3, UR14, RZ ;  /* 0x0000000e031b7c24 */ /* 0x000fe2000f8e02ff */
[----:B------:R-:W-:-:S07]  /*04d0*/  MOV R5, R0 ;  /* 0x0000000000057202 */ /* 0x000fce0000000f00 */
.L_x_59:
[----:B-1----:R-:W-:-:S05]  /*04e0*/  IMAD.WIDE R14, R5, 0x4, R6 ;  /* 0x00000004050e7825 */ /* 0x002fca00078e0206 */
[----:B0-----:R-:W2:Y:S01]  /*04f0*/  LDG.E R28, desc[UR6][R14.64] ;  /* 0x000000060e1c7981 */ /* 0x001ea2000c1e1900 */
[----:B------:R-:W-:-:S05]  /*0500*/  IMAD.WIDE R16, R27, 0x4, R14 ;  /* 0x000000041b107825 */ /* 0x000fca00078e020e */
[----:B------:R-:W3:Y:S01]  /*0510*/  LDG.E R22, desc[UR6][R16.64] ;  /* 0x0000000610167981 */ /* 0x000ee2000c1e1900 */
[----:B------:R-:W-:-:S05]  /*0520*/  IMAD.WIDE R18, R3, 0x4, R14 ;  /* 0x0000000403127825 */ /* 0x000fca00078e020e */
[----:B------:R-:W4:Y:S01]  /*0530*/  LDG.E R26, desc[UR6][R18.64] ;  /* 0x00000006121a7981 */ /* 0x000f22000c1e1900 */
[----:B------:R-:W-:Y:S01]  /*0540*/  UMOV UR8, 0xd6e3fd71 ;  /* 0xd6e3fd7100087882 */ /* 0x000fe20000000000 */
[----:B------:R-:W-:Y:S01]  /*0550*/  UMOV UR9, 0x3feac4bd ;  /* 0x3feac4bd00097882 */ /* 0x000fe20000000000 */
[----:B------:R-:W-:Y:S01]  /*0560*/  UMOV UR14, 0xb6b7109 ;  /* 0x0b6b7109000e7882 */ /* 0x000fe20000000000 */
[----:B------:R-:W-:Y:S01]  /*0570*/  UMOV UR15, 0x3fccb0bf ;  /* 0x3fccb0bf000f7882 */ /* 0x000fe20000000000 */
[----:B---3--:R-:W0:Y:S08]  /*0580*/  F2F.F64.F32 R20, R22 ;  /* 0x0000001600147310 */ /* 0x008e300000201800 */
[----:B--2---:R-:W1:Y:S01]  /*0590*/  F2F.F64.F32 R22, R28 ;  /* 0x0000001c00167310 */ /* 0x004e620000201800 */
[----:B0-----:R-:W-:-:S07]  /*05a0*/  DMUL R20, R20, UR8 ;  /* 0x0000000814147c28 */ /* 0x001fce0008000000 */
[----:B----4-:R-:W0:Y:S01]  /*05b0*/  F2F.F64.F32 R24, R26 ;  /* 0x0000001a00187310 */ /* 0x010e220000201800 */
[----:B-1----:R-:W-:-:S08]  /*05c0*/  DFMA R20, R22, UR10, R20 ;  /* 0x0000000a16147c2b */ /* 0x002fd00008000014 */
[----:B0-----:R-:W-:Y:S01]  /*05d0*/  DFMA R24, R24, UR14, R20 ;  /* 0x0000000e18187c2b */ /* 0x001fe20008000014 */
[----:B------:R-:W-:-:S05]  /*05e0*/  IMAD.WIDE R20, R27, 0x4, R18 ;  /* 0x000000041b147825 */ /* 0x000fca00078e0212 */
[----:B------:R-:W2:Y:S02]  /*05f0*/  LDG.E R23, desc[UR6][R20.64] ;  /* 0x0000000614177981 */ /* 0x000ea4000c1e1900 */
[----:B--2---:R-:W0:Y:S02]  /*0600*/  F2F.F64.F32 R22, R23 ;  /* 0x0000001700167310 */ /* 0x004e240000201800 */
[----:B0-----:R-:W-:Y:S01]  /*0610*/  DFMA R22, R22, -UR12, R24 ;  /* 0x8000000c16167c2b */ /* 0x001fe20008000018 */
[----:B------:R-:W0:Y:S05]  /*0620*/  LDC.64 R24, c[0x0][0x380] ;  /* 0x0000e000ff187b82 */ /* 0x000e2a0000000a00 */
[----:B------:R-:W1:Y:S01]  /*0630*/  F2F.F32.F64 R28, R22 ;  /* 0x00000016001c7310 */ /* 0x000e620000301000 */
[----:B0-----:R-:W-:-:S05]  /*0640*/  IMAD.WIDE R24, R29, 0x4, R24 ;  /* 0x000000041d187825 */ /* 0x001fca00078e0218 */
[----:B-1----:R0:W-:Y:S04]  /*0650*/  STG.E desc[UR6][R24.64], R28 ;  /* 0x0000001c18007986 */ /* 0x0021e8000c101906 */
[----:B------:R-:W2:Y:S04]  /*0660*/  LDG.E R16, desc[UR6][R16.64] ;  /* 0x0000000610107981 */ /* 0x000ea8000c1e1900 */
[----:B------:R1:W3:Y:S04]  /*0670*/  LDG.E R22, desc[UR6][R18.64] ;  /* 0x0000000612167981 */ /* 0x0002e8000c1e1900 */
[----:B0-----:R-:W1:Y:S04]  /*0680*/  LDG.E R28, desc[UR6][R14.64] ;  /* 0x000000060e1c7981 */ /* 0x001e68000c1e1900 */
[----:B------:R-:W4:Y:S01]  /*0690*/  LDG.E R26, desc[UR6][R20.64] ;  /* 0x00000006141a7981 */ /* 0x000f22000c1e1900 */
[----:B------:R-:W-:Y:S01]  /*06a0*/  IMAD.WIDE R24, R3, 0x4, R24 ;  /* 0x0000000403187825 */ /* 0x000fe200078e0218 */
[----:B------:R-:W-:-:S04]  /*06b0*/  IADD3 R29, PT, PT, R2, R29, RZ ;  /* 0x0000001d021d7210 */ /* 0x000fc80007ffe0ff */
[----:B------:R-:W-:Y:S02]  /*06c0*/  ISETP.GE.AND P1, PT, R29, R4, PT ;  /* 0x000000041d00720c */ /* 0x000fe40003f26270 */
[----:B------:R-:W-:Y:S01]  /*06d0*/  IADD3 R5, PT, PT, R3, R5, RZ ;  /* 0x0000000503057210 */ /* 0x000fe20007ffe0ff */
[----:B--2---:R-:W0:Y:S08]  /*06e0*/  F2F.F64.F32 R16, R16 ;  /* 0x0000001000107310 */ /* 0x004e300000201800 */
[----:B-1----:R-:W1:Y:S01]  /*06f0*/  F2F.F64.F32 R18, R28 ;  /* 0x0000001c00127310 */ /* 0x002e620000201800 */
[----:B0-----:R-:W-:-:S07]  /*0700*/  DMUL R16, R16, UR14 ;  /* 0x0000000e10107c28 */ /* 0x001fce0008000000 */
[----:B---3--:R-:W0:Y:S01]  /*0710*/  F2F.F64.F32 R14, R22 ;  /* 0x00000016000e7310 */ /* 0x008e220000201800 */
[----:B-1----:R-:W-:-:S07]  /*0720*/  DFMA R16, R18, -UR12, -R16 ;  /* 0x8000000c12107c2b */ /* 0x002fce0008000810 */
[----:B----4-:R-:W1:Y:S01]  /*0730*/  F2F.F64.F32 R22, R26 ;  /* 0x0000001a00167310 */ /* 0x010e620000201800 */
[----:B0-----:R-:W-:Y:S01]  /*0740*/  DFMA R14, R14, UR8, R16 ;  /* 0x000000080e0e7c2b */ /* 0x001fe20008000010 */
[----:B------:R-:W-:Y:S01]  /*0750*/  UMOV UR8, 0x4748bf14 ;  /* 0x4748bf1400087882 */ /* 0x000fe20000000000 */
[----:B------:R-:W-:-:S06]  /*0760*/  UMOV UR9, 0x3fdee8dd ;  /* 0x3fdee8dd00097882 */ /* 0x000fcc0000000000 */
[----:B-1----:R-:W-:-:S10]  /*0770*/  DFMA R14, R22, -UR8, R14 ;  /* 0x80000008160e7c2b */ /* 0x002fd4000800000e */
[----:B------:R-:W0:Y:S02]  /*0780*/  F2F.F32.F64 R15, R14 ;  /* 0x0000000e000f7310 */ /* 0x000e240000301000 */
[----:B0-----:R1:W-:Y:S01]  /*0790*/  STG.E desc[UR6][R24.64], R15 ;  /* 0x0000000f18007986 */ /* 0x0013e2000c101906 */
[----:B------:R-:W-:Y:S05]  /*07a0*/  @!P1 BRA `(.L_x_59) ;  /* 0xfffffffc004c9947 */ /* 0x000fea000383ffff */
[----:B------:R-:W-:Y:S05]  /*07b0*/  BSYNC.RECONVERGENT B0 ;  /* 0x0000000000007941 */ /* 0x000fea0003800200 */
.L_x_58:
[----:B------:R-:W-:Y:S05]  /*07c0*/  @!P0 BRA `(.L_x_60) ;  /* 0x0000000000308947 */ /* 0x000fea0003800000 */
[----:B------:R-:W2:Y:S01]  /*07d0*/  LDC.64 R16, c[0x0][0x380] ;  /* 0x0000e000ff107b82 */ /* 0x000ea20000000a00 */
[----:B------:R-:W-:Y:S01]  /*07e0*/  BSSY.RECONVERGENT B0, `(.L_x_60) ;  /* 0x000000a000007945 */ /* 0x000fe20003800200 */
[----:B------:R-:W-:Y:S02]  /*07f0*/  IADD3 R18, PT, PT, R3, R4, RZ ;  /* 0x0000000403127210 */ /* 0x000fe40007ffe0ff */
[----:B------:R-:W-:-:S07]  /*0800*/  MOV R19, R0 ;  /* 0x0000000000137202 */ /* 0x000fce0000000f00 */
.L_x_61:
[----:B--23--:R-:W-:-:S06]  /*0810*/  IMAD.WIDE R4, R19, 0x4, R16 ;  /* 0x0000000413047825 */ /* 0x00cfcc00078e0210 */
[----:B------:R-:W2:Y:S01]  /*0820*/  LDG.E R5, desc[UR6][R4.64] ;  /* 0x0000000604057981 */ /* 0x000ea2000c1e1900 */
[----:B-1----:R-:W-:Y:S01]  /*0830*/  IMAD.WIDE R14, R19, 0x4, R6 ;  /* 0x00000004130e7825 */ /* 0x002fe200078e0206 */
[----:B------:R-:W-:-:S04]  /*0840*/  IADD3 R19, PT, PT, R3, R19, RZ ;  /* 0x0000001303137210 */ /* 0x000fc80007ffe0ff */
[----:B------:R-:W-:Y:S01]  /*0850*/  ISETP.GE.AND P0, PT, R19, R18, PT ;  /* 0x000000121300720c */ /* 0x000fe20003f06270 */
[----:B--2---:R3:W-:-:S12]  /*0860*/  STG.E desc[UR6][R14.64], R5 ;  /* 0x000000050e007986 */ /* 0x0047d8000c101906 */
[----:B------:R-:W-:Y:S05]  /*0870*/  @!P0 BRA `(.L_x_61) ;  /* 0xfffffffc00e48947 */ /* 0x000fea000383ffff */
[----:B------:R-:W-:Y:S05]  /*0880*/  BSYNC.RECONVERGENT B0 ;  /* 0x0000000000007941 */ /* 0x000fea0003800200 */
.L_x_60:
[----:B------:R-:W2:Y:S01]  /*0890*/  LDCU UR5, c[0x0][0x398] ;  /* 0x00007300ff0577ac */ /* 0x000ea20008000800 */
[----:B------:R-:W-:-:S04]  /*08a0*/  USHF.L.U32 UR4, UR4, 0x1, URZ ;  /* 0x0000000104047899 */ /* 0x000fc800080006ff */
[----:B--2---:R-:W-:-:S09]  /*08b0*/  UISETP.GT.AND UP0, UPT, UR4, UR5, UPT ;  /* 0x000000050400728c */ /* 0x004fd2000bf04270 */
[----:B------:R-:W-:Y:S05]  /*08c0*/  BRA.U !UP0, `(.L_x_62) ;  /* 0xfffffff908247547 */ /* 0x000fea000b83ffff */
[----:B------:R-:W-:Y:S05]  /*08d0*/  EXIT ;  /* 0x000000000000794d */ /* 0x000fea0003800000 */
.L_x_57:
[----:B------:R-:W0:Y:S02]  /*08e0*/  LDC.64 R10, c[0x0][0x388] ;  /* 0x0000e200ff0a7b82 */ /* 0x000e240000000a00 */
[----:B0-----:R-:W-:-:S04]  /*08f0*/  IMAD.WIDE.U32 R10, R0, 0x4, R10 ;  /* 0x00000004000a7825 */ /* 0x001fc800078e000a */
[----:B------:R-:W-:-:S07]  /*0900*/  IMAD.WIDE R12, R3, 0x4, R10 ;  /* 0x00000004030c7825 */ /* 0x000fce00078e020a */
.L_x_67:
[----:B------:R-:W-:Y:S02]  /*0910*/  UIADD3 UR5, UPT, UPT, UR4, -0x3, URZ ;  /* 0xfffffffd04057890 */ /* 0x000fe4000fffe0ff */
[----:B--2---:R-:W-:Y:S02]  /*0920*/  MOV R4, UR4 ;  /* 0x0000000400047c02 */ /* 0x004fe40008000f00 */
[----:B0-----:R-:W-:Y:S02]  /*0930*/  MOV R6, R0 ;  /* 0x0000000000067202 */ /* 0x001fe40000000f00 */
[----:B------:R-:W-:Y:S01]  /*0940*/  IMAD R2, R3, UR5, RZ ;  /* 0x0000000503027c24 */ /* 0x000fe2000f8e02ff */
[----:B------:R-:W-:-:S04]  /*0950*/  USHF.R.U32.HI UR5, URZ, 0x1, UR4 ;  /* 0x00000001ff057899 */ /* 0x000fc80008011604 */
[----:B------:R-:W-:Y:S02]  /*0960*/  ISETP.GE.AND P0, PT, R2, 0x1, PT ;  /* 0x000000010200780c */ /* 0x000fe40003f06270 */
[----:B------:R-:W-:Y:S01]  /*0970*/  IADD3 R8, PT, PT, R0, R2, RZ ;  /* 0x0000000200087210 */ /* 0x000fe20007ffe0ff */
[----:B------:R-:W-:-:S10]  /*0980*/  UMOV UR4, UR5 ;  /* 0x0000000500047c82 */ /* 0x000fd40008000000 */
[----:B------:R-:W-:Y:S05]  /*0990*/  @!P0 BRA `(.L_x_63) ;  /* 0x0000000000dc8947 */ /* 0x000fea0003800000 */
[----:B------:R-:W-:Y:S01]  /*09a0*/  BSSY.RECONVERGENT B0, `(.L_x_63) ;  /* 0x0000036000007945 */ /* 0x000fe20003800200 */
[----:B------:R-:W-:Y:S01]  /*09b0*/  IMAD R5, R3, UR4, RZ ;  /* 0x0000000403057c24 */ /* 0x000fe2000f8e02ff */
[-C--:B------:R-:W-:Y:S02]  /*09c0*/  MOV R7, R0.reuse ;  /* 0x0000000000077202 */ /* 0x080fe40000000f00 */
[----:B------:R-:W-:-:S07]  /*09d0*/  MOV R6, R0 ;  /* 0x0000000000067202 */ /* 0x000fce0000000f00 */
.L_x_64:
[----:B0-----:R-:W0:Y:S02]  /*09e0*/  LDC.64 R14, c[0x0][0x388] ;  /* 0x0000e200ff0e7b82 */ /* 0x001e240000000a00 */
[----:B0-----:R-:W-:-:S05]  /*09f0*/  IMAD.WIDE R14, R7, 0x4, R14 ;  /* 0x00000004070e7825 */ /* 0x001fca00078e020e */
[----:B------:R-:W2:Y:S01]  /*0a00*/  LDG.E R27, desc[UR6][R14.64] ;  /* 0x000000060e1b7981 */ /* 0x000ea2000c1e1900 */
[----:B------:R-:W-:-:S05]  /*0a10*/  IMAD.WIDE R20, R3, 0x4, R14 ;  /* 0x0000000403147825 */ /* 0x000fca00078e020e */
        /* <DEDUP_REMOVED lines=15> */
[----:B-1----:R-:W-:-:S07]  /*0b10*/  DFMA R22, R22, UR10, R24 ;  /* 0x0000000a16167c2b */ /* 0x002fce0008000018 */
[----:B-----5:R-:W1:Y:S01]  /*0b20*/  F2F.F64.F32 R24, R9 ;  /* 0x0000000900187310 */ /* 0x020e620000201800 */
[----:B------:R-:W-:Y:S01]  /*0b30*/  UMOV UR10, 0xb6b7109 ;  /* 0x0b6b7109000a7882 */ /* 0x000fe20000000000 */
[----:B------:R-:W-:Y:S02]  /*0b40*/  UMOV UR11, 0x3fccb0bf ;  /* 0x3fccb0bf000b7882 */ /* 0x000fe40000000000 */
[----:B0-----:R-:W-:Y:S01]  /*0b50*/  DFMA R28, R26, UR10, R22 ;  /* 0x0000000a1a1c7c2b */ /* 0x001fe20008000016 */
[----:B------:R-:W0:Y:S07]  /*0b60*/  LDC.64 R22, c[0x0][0x380] ;  /* 0x0000e000ff167b82 */ /* 0x000e2e0000000a00 */
[----:B-1----:R-:W-:-:S06]  /*0b70*/  DFMA R24, R24, -UR12, R28 ;  /* 0x8000000c18187c2b */ /* 0x002fcc000800001c */
[----:B------:R-:W1:Y:S01]  /*0b80*/  F2F.F32.F64 R9, R24 ;  /* 0x0000001800097310 */ /* 0x000e620000301000 */
[----:B0-----:R-:W-:-:S05]  /*0b90*/  IMAD.WIDE R22, R6, 0x4, R22 ;  /* 0x0000000406167825 */ /* 0x001fca00078e0216 */
[----:B-1----:R0:W-:Y:S04]  /*0ba0*/  STG.E desc[UR6][R22.64], R9 ;  /* 0x0000000916007986 */ /* 0x0021e8000c101906 */
[----:B------:R-:W2:Y:S04]  /*0bb0*/  LDG.E R20, desc[UR6][R20.64] ;  /* 0x0000000614147981 */ /* 0x000ea8000c1e1900 */
[----:B------:R-:W3:Y:S04]  /*0bc0*/  LDG.E R14, desc[UR6][R14.64] ;  /* 0x000000060e0e7981 */ /* 0x000ee8000c1e1900 */
[----:B------:R-:W4:Y:S04]  /*0bd0*/  LDG.E R18, desc[UR6][R18.64] ;  /* 0x0000000612127981 */ /* 0x000f28000c1e1900 */
[----:B------:R-:W5:Y:S01]  /*0be0*/  LDG.E R16, desc[UR6][R16.64] ;  /* 0x0000000610107981 */ /* 0x000f62000c1e1900 */
[----:B0-----:R-:W-:Y:S01]  /*0bf0*/  IMAD.WIDE R22, R5, 0x4, R22 ;  /* 0x0000000405167825 */ /* 0x001fe200078e0216 */
[----:B------:R-:W-:-:S04]  /*0c00*/  LEA R7, R3, R7, 0x1 ;  /* 0x0000000703077211 */ /* 0x000fc800078e08ff */
[----:B------:R-:W-:Y:S02]  /*0c10*/  ISETP.GE.AND P0, PT, R7, R8, PT ;  /* 0x000000080700720c */ /* 0x000fe40003f06270 */
[----:B------:R-:W-:Y:S01]  /*0c20*/  IADD3 R6, PT, PT, R3, R6, RZ ;  /* 0x0000000603067210 */ /* 0x000fe20007ffe0ff */
[----:B--2---:R-:W0:Y:S08]  /*0c30*/  F2F.F64.F32 R28, R20 ;  /* 0x00000014001c7310 */ /* 0x004e300000201800 */
[----:B---3--:R0:W1:Y:S02]  /*0c40*/  F2F.F64.F32 R26, R14 ;  /* 0x0000000e001a7310 */ /* 0x0080640000201800 */
[----:B0-----:R-:W-:-:S06]  /*0c50*/  DMUL R14, R28, UR10 ;  /* 0x0000000a1c0e7c28 */ /* 0x001fcc0008000000 */
[----:B----4-:R-:W0:Y:S02]  /*0c60*/  F2F.F64.F32 R28, R18 ;  /* 0x00000012001c7310 */ /* 0x010e240000201800 */
[----:B-1----:R-:W-:-:S06]  /*0c70*/  DFMA R26, R26, -UR12, -R14 ;  /* 0x8000000c1a1a7c2b */ /* 0x002fcc000800080e */
[----:B-----5:R-:W1:Y:S02]  /*0c80*/  F2F.F64.F32 R24, R16 ;  /* 0x0000001000187310 */ /* 0x020e640000201800 */
        /* <DEDUP_REMOVED lines=8> */
.L_x_63:
[----:B------:R-:W-:Y:S01]  /*0d10*/  IMAD.WIDE R14, R2, 0x4, R12 ;  /* 0x00000004020e7825 */ /* 0x000fe200078e020c */
[----:B------:R-:W2:Y:S04]  /*0d20*/  LDG.E R9, desc[UR6][R10.64] ;  /* 0x000000060a097981 */ /* 0x000ea8000c1e1900 */
[----:B------:R-:W3:Y:S01]  /*0d30*/  LDG.E R5, desc[UR6][R14.64] ;  /* 0x000000060e057981 */ /* 0x000ee2000c1e1900 */
[----:B------:R-:W-:-:S03]  /*0d40*/  IMAD.WIDE R16, R3, 0x4, R14 ;  /* 0x0000000403107825 */ /* 0x000fc600078e020e */
[----:B------:R-:W4:Y:S04]  /*0d50*/  LDG.E R26, desc[UR6][R12.64] ;  /* 0x000000060c1a7981 */ /* 0x000f28000c1e1900 */
[----:B------:R-:W5:Y:S01]  /*0d60*/  LDG.E R7, desc[UR6][R16.64] ;  /* 0x0000000610077981 */ /* 0x000f62000c1e1900 */
[----:B------:R-:W-:Y:S01]  /*0d70*/  UMOV UR8, 0xd6e3fd71 ;  /* 0xd6e3fd7100087882 */ /* 0x000fe20000000000 */
[----:B------:R-:W-:Y:S01]  /*0d80*/  UMOV UR9, 0x3feac4bd ;  /* 0x3feac4bd00097882 */ /* 0x000fe20000000000 */
[----:B------:R-:W-:Y:S01]  /*0d90*/  UMOV UR10, 0x4748bf14 ;  /* 0x4748bf14000a7882 */ /* 0x000fe20000000000 */
[----:B------:R-:W-:Y:S01]  /*0da0*/  UMOV UR11, 0x3fdee8dd ;  /* 0x3fdee8dd000b7882 */ /* 0x000fe20000000000 */
[----:B------:R-:W-:Y:S01]  /*0db0*/  UMOV UR12, 0xc1930691 ;  /* 0xc1930691000c7882 */ /* 0x000fe20000000000 */
[----:B------:R-:W-:Y:S01]  /*0dc0*/  UMOV UR13, 0x3fc0907d ;  /* 0x3fc0907d000d7882 */ /* 0x000fe20000000000 */
[----:B-----5:R-:W0:Y:S08]  /*0dd0*/  F2F.F64.F32 R18, R7 ;  /* 0x0000000700127310 */ /* 0x020e300000201800 */
[----:B---3--:R-:W1:Y:S01]  /*0de0*/  F2F.F64.F32 R20, R5 ;  /* 0x0000000500147310 */ /* 0x008e620000201800 */
[----:B0-----:R-:W-:-:S07]  /*0df0*/  DMUL R22, R18, UR8 ;  /* 0x0000000812167c28 */ /* 0x001fce0008000000 */
[----:B--2---:R-:W0:Y:S01]  /*0e00*/  F2F.F64.F32 R18, R9 ;  /* 0x0000000900127310 */ /* 0x004e220000201800 */
[----:B-1----:R-:W-:-:S07]  /*0e10*/  DFMA R24, R20, UR10, R22 ;  /* 0x0000000a14187c2b */ /* 0x002fce0008000016 */
[----:B----4-:R-:W1:Y:S01]  /*0e20*/  F2F.F64.F32 R22, R26 ;  /* 0x0000001a00167310 */ /* 0x010e620000201800 */
[----:B------:R-:W-:Y:S01]  /*0e30*/  UMOV UR10, 0xb6b7109 ;  /* 0x0b6b7109000a7882 */ /* 0x000fe20000000000 */
[----:B------:R-:W-:Y:S01]  /*0e40*/  UMOV UR11, 0x3fccb0bf ;  /* 0x3fccb0bf000b7882 */ /* 0x000fe20000000000 */
[----:B------:R-:W2:Y:S01]  /*0e50*/  LDC.64 R20, c[0x0][0x380] ;  /* 0x0000e000ff147b82 */ /* 0x000ea20000000a00 */
[----:B0-----:R-:W-:-:S08]  /*0e60*/  DFMA R18, R18, UR10, R24 ;  /* 0x0000000a12127c2b */ /* 0x001fd00008000018 */
[----:B-1----:R-:W-:-:S06]  /*0e70*/  DFMA R24, R22, -UR12, R18 ;  /* 0x8000000c16187c2b */ /* 0x002fcc0008000012 */
[----:B------:R-:W0:Y:S01]  /*0e80*/  F2F.F32.F64 R5, R24 ;  /* 0x0000001800057310 */ /* 0x000e220000301000 */
[----:B--2---:R-:W-:-:S05]  /*0e90*/  IMAD.WIDE R6, R6, 0x4, R20 ;  /* 0x0000000406067825 */ /* 0x004fca00078e0214 */
[----:B0-----:R0:W-:Y:S04]  /*0ea0*/  STG.E desc[UR6][R6.64], R5 ;  /* 0x0000000506007986 */ /* 0x0011e8000c101906 */
[----:B------:R-:W2:Y:S04]  /*0eb0*/  LDG.E R16, desc[UR6][R16.64] ;  /* 0x0000000610107981 */ /* 0x000ea8000c1e1900 */
[----:B------:R-:W3:Y:S04]  /*0ec0*/  LDG.E R14, desc[UR6][R14.64] ;  /* 0x000000060e0e7981 */ /* 0x000ee8000c1e1900 */
[----:B------:R-:W4:Y:S04]  /*0ed0*/  LDG.E R9, desc[UR6][R10.64] ;  /* 0x000000060a097981 */ /* 0x000f28000c1e1900 */
[----:B------:R-:W5:Y:S01]  /*0ee0*/  LDG.E R28, desc[UR6][R12.64] ;  /* 0x000000060c1c7981 */ /* 0x000f62000c1e1900 */
[C---:B0-----:R-:W-:Y:S01]  /*0ef0*/  IMAD R5, R3.reuse, UR4, RZ ;  /* 0x0000000403057c24 */ /* 0x041fe2000f8e02ff */
[----:B------:R-:W-:-:S03]  /*0f00*/  LEA R2, R3, R2, 0x1 ;  /* 0x0000000203027211 */ /* 0x000fc600078e08ff */
[----:B------:R-:W-:Y:S01]  /*0f10*/  IMAD.WIDE R6, R5, 0x4, R6 ;  /* 0x0000000405067825 */ /* 0x000fe200078e0206 */
[----:B------:R-:W-:-:S04]  /*0f20*/  IADD3 R2, PT, PT, R3, R2, RZ ;  /* 0x0000000203027210 */ /* 0x000fc80007ffe0ff */
[----:B------:R-:W-:Y:S02]  /*0f30*/  ISETP.GE.AND P1, PT, R2, 0x1, PT ;  /* 0x000000010200780c */ /* 0x000fe40003f26270 */
[----:B------:R-:W-:Y:S02]  /*0f40*/  ISETP.GE.U32.AND P0, PT, R4, 0x8, PT ;  /* 0x000000080400780c */ /* 0x000fe40003f06070 */
[----:B------:R-:W-:Y:S01]  /*0f50*/  LEA R2, R3, R8, 0x1 ;  /* 0x0000000803027211 */ /* 0x000fe200078e08ff */
[----:B--2---:R-:W0:Y:S08]  /*0f60*/  F2F.F64.F32 R22, R16 ;  /* 0x0000001000167310 */ /* 0x004e300000201800 */
[----:B---3--:R-:W1:Y:S01]  /*0f70*/  F2F.F64.F32 R18, R14 ;  /* 0x0000000e00127310 */ /* 0x008e620000201800 */
[----:B0-----:R-:W-:-:S07]  /*0f80*/  DMUL R26, R22, UR10 ;  /* 0x0000000a161a7c28 */ /* 0x001fce0008000000 */
[----:B----4-:R-:W0:Y:S01]  /*0f90*/  F2F.F64.F32 R22, R9 ;  /* 0x0000000900167310 */ /* 0x010e220000201800 */
[----:B-1----:R-:W-:-:S07]  /*0fa0*/  DFMA R18, R18, -UR12, -R26 ;  /* 0x8000000c12127c2b */ /* 0x002fce000800081a */
[----:B-----5:R-:W1:Y:S01]  /*0fb0*/  F2F.F64.F32 R24, R28 ;  /* 0x0000001c00187310 */ /* 0x020e620000201800 */
[----:B0-----:R-:W-:Y:S01]  /*0fc0*/  DFMA R18, R22, UR8, R18 ;  /* 0x0000000816127c2b */ /* 0x001fe20008000012 */
[----:B------:R-:W-:Y:S01]  /*0fd0*/  UMOV UR8, 0x4748bf14 ;  /* 0x4748bf1400087882 */ /* 0x000fe20000000000 */
[----:B------:R-:W-:-:S06]  /*0fe0*/  UMOV UR9, 0x3fdee8dd ;  /* 0x3fdee8dd00097882 */ /* 0x000fcc0000000000 */
[----:B-1----:R-:W-:-:S10]  /*0ff0*/  DFMA R18, R24, -UR8, R18 ;  /* 0x8000000818127c2b */ /* 0x002fd40008000012 */
[----:B------:R-:W0:Y:S02]  /*1000*/  F2F.F32.F64 R19, R18 ;  /* 0x0000001200137310 */ /* 0x000e240000301000 */
[----:B0-----:R0:W-:Y:S01]  /*1010*/  STG.E desc[UR6][R6.64], R19 ;  /* 0x0000001306007986 */ /* 0x0011e2000c101906 */
[----:B------:R-:W-:Y:S05]  /*1020*/  @!P1 BRA `(.L_x_65) ;  /* 0x0000000000309947 */ /* 0x000fea0003800000 */
[----:B------:R-:W1:Y:S01]  /*1030*/  LDC.64 R8, c[0x0][0x388] ;  /* 0x0000e200ff087b82 */ /* 0x000e620000000a00 */
[----:B------:R-:W-:Y:S01]  /*1040*/  BSSY.RECONVERGENT B0, `(.L_x_65) ;  /* 0x000000a000007945 */ /* 0x000fe20003800200 */
[----:B------:R-:W-:Y:S02]  /*1050*/  IADD3 R2, PT, PT, R3, R2, RZ ;  /* 0x0000000203027210 */ /* 0x000fe40007ffe0ff */
[----:B------:R-:W-:-:S07]  /*1060*/  MOV R15, R0 ;  /* 0x00000000000f7202 */ /* 0x000fce0000000f00 */
.L_x_66:
[----:B0-2---:R-:W-:-:S06]  /*1070*/  IMAD.WIDE R6, R15, 0x4, R20 ;  /* 0x000000040f067825 */ /* 0x005fcc00078e0214 */
[----:B------:R-:W2:Y:S01]  /*1080*/  LDG.E R7, desc[UR6][R6.64] ;  /* 0x0000000606077981 */ /* 0x000ea2000c1e1900 */
[----:B-1----:R-:W-:Y:S01]  /*1090*/  IMAD.WIDE R4, R15, 0x4, R8 ;  /* 0x000000040f047825 */ /* 0x002fe200078e0208 */
[----:B------:R-:W-:-:S04]  /*10a0*/  IADD3 R15, PT, PT, R3, R15, RZ ;  /* 0x0000000f030f7210 */ /* 0x000fc80007ffe0ff */
[----:B------:R-:W-:Y:S01]  /*10b0*/  ISETP.GE.AND P1, PT, R15, R2, PT ;  /* 0x000000020f00720c */ /* 0x000fe20003f26270 */
[----:B--2---:R2:W-:-:S12]  /*10c0*/  STG.E desc[UR6][R4.64], R7 ;  /* 0x0000000704007986 */ /* 0x0045d8000c101906 */
[----:B------:R-:W-:Y:S05]  /*10d0*/  @!P1 BRA `(.L_x_66) ;  /* 0xfffffffc00e49947 */ /* 0x000fea000383ffff */
[----:B------:R-:W-:Y:S05]  /*10e0*/  BSYNC.RECONVERGENT B0 ;  /* 0x0000000000007941 */ /* 0x000fea0003800200 */
.L_x_65:
[----:B------:R-:W-:Y:S05]  /*10f0*/  @!P0 EXIT ;  /* 0x000000000000894d */ /* 0x000fea0003800000 */
[----:B------:R-:W-:Y:S05]  /*1100*/  BRA `(.L_x_67) ;  /* 0xfffffff800007947 */ /* 0x000fea000383ffff */
.L_x_68:
        /* <DEDUP_REMOVED lines=15> */
.L_x_122:


//--------------------- .text._Z6dwt3dyPfS_iiii   --------------------------
	.section	.text._Z6dwt3dyPfS_iiii,"ax",@progbits
	.align	128
        .global         _Z6dwt3dyPfS_iiii
        .type           _Z6dwt3dyPfS_iiii,@function
        .size           _Z6dwt3dyPfS_iiii,(.L_x_123 - _Z6dwt3dyPfS_iiii)
        .other          _Z6dwt3dyPfS_iiii,@"STO_CUDA_ENTRY STV_DEFAULT"
_Z6dwt3dyPfS_iiii:
.text._Z6dwt3dyPfS_iiii:
        /* <DEDUP_REMOVED lines=9> */
[----:B------:R-:W4:Y:S01]  /*0090*/  LDCU.64 UR6, c[0x0][0x358] ;  /* 0x00006b00ff0677ac */ /* 0x000f220008000a00 */
[----:B--2---:R-:W-:Y:S01]  /*00a0*/  UISETP.GT.AND UP0, UPT, UR5, -0x1, UPT ;  /* 0xffffffff0500788c */ /* 0x004fe2000bf04270 */
[----:B0-----:R-:W-:-:S04]  /*00b0*/  IABS R7, R11 ;  /* 0x0000000b00077213 */ /* 0x001fc80000000000 */
[----:B------:R-:W0:Y:S01]  /*00c0*/  I2F.RP R4, R7 ;  /* 0x0000000700047306 */ /* 0x000e220000209400 */
[----:B-1----:R-:W-:-:S04]  /*00d0*/  LEA R0, R0, R5, 0x8 ;  /* 0x0000000500007211 */ /* 0x002fc800078e40ff */
[----:B------:R-:W-:-:S03]  /*00e0*/  ISETP.GE.AND P2, PT, R0, RZ, PT ;  /* 0x000000ff0000720c */ /* 0x000fc60003f46270 */
[----:B0-----:R-:W0:Y:S02]  /*00f0*/  MUFU.RCP R4, R4 ;  /* 0x0000000400047308 */ /* 0x001e240000001000 */
[----:B0-----:R-:W-:Y:S02]  /*0100*/  IADD3 R2, PT, PT, R4, 0xffffffe, RZ ;  /* 0x0ffffffe04027810 */ /* 0x001fe40007ffe0ff */
[----:B------:R-:W-:-:S04]  /*0110*/  IABS R4, R0 ;  /* 0x0000000000047213 */ /* 0x000fc80000000000 */
[----:B------:R0:W1:Y:S02]  /*0120*/  F2I.FTZ.U32.TRUNC.NTZ R3, R2 ;  /* 0x0000000200037305 */ /* 0x000064000021f000 */
[----:B0-----:R-:W-:Y:S01]  /*0130*/  IMAD.MOV.U32 R2, RZ, RZ, RZ ;  /* 0x000000ffff027224 */ /* 0x001fe200078e00ff */
[----:B-1----:R-:W-:-:S05]  /*0140*/  IADD3 R8, PT, PT, RZ, -R3, RZ ;  /* 0x80000003ff087210 */ /* 0x002fca0007ffe0ff */
[----:B------:R-:W-:-:S04]  /*0150*/  IMAD R5, R8, R7, RZ ;  /* 0x0000000708057224 */ /* 0x000fc800078e02ff */
[----:B------:R-:W-:-:S06]  /*0160*/  IMAD.HI.U32 R3, R3, R5, R2 ;  /* 0x0000000503037227 */ /* 0x000fcc00078e0002 */
[----:B------:R-:W-:-:S05]  /*0170*/  IMAD.HI.U32 R3, R3, R4, RZ ;  /* 0x0000000403037227 */ /* 0x000fca00078e00ff */
[----:B------:R-:W-:-:S05]  /*0180*/  IADD3 R3, PT, PT, -R3, RZ, RZ ;  /* 0x000000ff03037210 */ /* 0x000fca0007ffe1ff */
[----:B------:R-:W-:-:S05]  /*0190*/  IMAD R2, R7, R3, R4 ;  /* 0x0000000307027224 */ /* 0x000fca00078e0204 */
[----:B------:R-:W-:-:S13]  /*01a0*/  ISETP.GT.U32.AND P0, PT, R7, R2, PT ;  /* 0x000000020700720c */ /* 0x000fda0003f04070 */
[----:B------:R-:W-:Y:S02]  /*01b0*/  @!P0 IADD3 R2, PT, PT, R2, -R7, RZ ;  /* 0x8000000702028210 */ /* 0x000fe40007ffe0ff */
[----:B------:R-:W-:Y:S02]  /*01c0*/  ISETP.NE.AND P0, PT, R11, RZ, PT ;  /* 0x000000ff0b00720c */ /* 0x000fe40003f05270 */
[----:B------:R-:W-:-:S13]  /*01d0*/  ISETP.GT.U32.AND P1, PT, R7, R2, PT ;  /* 0x000000020700720c */ /* 0x000fda0003f24070 */
[----:B------:R-:W-:-:S05]  /*01e0*/  @!P1 IADD3 R2, PT, PT, R2, -R7, RZ ;  /* 0x8000000702029210 */ /* 0x000fca0007ffe0ff */
[----:B------:R-:W-:Y:S01]  /*01f0*/  IMAD.MOV.U32 R3, RZ, RZ, R2 ;  /* 0x000000ffff037224 */ /* 0x000fe200078e0002 */
[----:B------:R-:W-:-:S04]  /*0200*/  SHF.R.U32.HI R2, RZ, 0xe, R6 ;  /* 0x0000000eff027819 */ /* 0x000fc80000011606 */
[----:B------:R-:W-:Y:S02]  /*0210*/  @!P2 IADD3 R3, PT, PT, -R3, RZ, RZ ;  /* 0x000000ff0303a210 */ /* 0x000fe40007ffe1ff */
[----:B------:R-:W-:Y:S02]  /*0220*/  @!P0 LOP3.LUT R3, RZ, R11, RZ, 0x33, !PT ;  /* 0x0000000bff038212 */ /* 0x000fe400078e33ff */
[----:B------:R-:W-:Y:S02]  /*0230*/  VIMNMX.U32 R2, PT, PT, R2, 0x4, !PT ;  /* 0x0000000402027848 */ /* 0x000fe40007fe0000 */
[----:B------:R-:W-:-:S05]  /*0240*/  IADD3 R0, PT, PT, R0, -R3, RZ ;  /* 0x8000000300007210 */ /* 0x000fca0007ffe0ff */
[----:B------:R-:W-:Y:S01]  /*0250*/  IMAD R0, R0, R6, R3 ;  /* 0x0000000600007224 */ /* 0x000fe200078e0203 */
[----:B---34-:R-:W-:Y:S06]  /*0260*/  BRA.U UP0, `(.L_x_69) ;  /* 0x0000000500ec7547 */ /* 0x018fec000b800000 */
[----:B------:R-:W0:Y:S08]  /*0270*/  LDC.64 R6, c[0x0][0x380] ;  /* 0x0000e000ff067b82 */ /* 0x000e300000000a00 */
[----:B------:R-:W1:Y:S01]  /*0280*/  LDC.64 R8, c[0x0][0x388] ;  /* 0x0000e200ff087b82 */ /* 0x000e620000000a00 */
[----:B0-----:R-:W-:-:S04]  /*0290*/  IMAD.WIDE R6, R0, 0x4, R6 ;  /* 0x0000000400067825 */ /* 0x001fc800078e0206 */
[----:B------:R-:W-:-:S04]  /*02a0*/  IMAD.WIDE R10, R11, 0x4, R6 ;  /* 0x000000040b0a7825 */ /* 0x000fc800078e0206 */
[----:B-1----:R-:W-:-:S07]  /*02b0*/  IMAD.WIDE R8, R0, 0x4, R8 ;  /* 0x0000000400087825 */ /* 0x002fce00078e0208 */
.L_x_74:
[----:B0-----:R-:W0:Y:S01]  /*02c0*/  LDC R3, c[0x0][0x390] ;  /* 0x0000e400ff037b82 */ /* 0x001e220000000800 */
[----:B------:R-:W-:Y:S01]  /*02d0*/  IADD3 R4, PT, PT, R2, -0x1, RZ ;  /* 0xffffffff02047810 */ /* 0x000fe20007ffe0ff */
[----:B------:R-:W2:Y:S01]  /*02e0*/  LDG.E R27, desc[UR6][R8.64] ;  /* 0x00000006081b7981 */ /* 0x000ea2000c1e1900 */
[----:B------:R-:W-:-:S03]  /*02f0*/  SHF.R.S32.HI R18, RZ, 0x1, R2 ;  /* 0x00000001ff127819 */ /* 0x000fc60000011402 */
[----:B0-----:R-:W-:Y:S02]  /*0300*/  IMAD R19, R4, R3, RZ ;  /* 0x0000000304137224 */ /* 0x001fe400078e02ff */
[----:B------:R-:W-:Y:S02]  /*0310*/  VIADD R4, R18, 0xffffffff ;  /* 0xffffffff12047836 */ /* 0x000fe40000000000 */
[----:B------:R-:W-:-:S04]  /*0320*/  IMAD.WIDE R14, R19, 0x4, R8 ;  /* 0x00000004130e7825 */ /* 0x000fc800078e0208 */
[----:B---3--:R-:W-:Y:S01]  /*0330*/  IMAD R5, R4, R3, RZ ;  /* 0x0000000304057224 */ /* 0x008fe200078e02ff */
[----:B------:R-:W3:Y:S03]  /*0340*/  LDG.E R26, desc[UR6][R14.64] ;  /* 0x000000060e1a7981 */ /* 0x000ee6000c1e1900 */
        /* <DEDUP_REMOVED lines=12> */
[----:B--2---:R-:W-:Y:S08]  /*0410*/  F2F.F64.F32 R16, R27 ;  /* 0x0000001b00107310 */ /* 0x004ff00000201800 */
[----:B-1-3--:R-:W0:Y:S08]  /*0420*/  F2F.F64.F32 R22, R26 ;  /* 0x0000001a00167310 */ /* 0x00ae300000201800 */
[----:B----4-:R-:W1:Y:S01]  /*0430*/  F2F.F64.F32 R20, R25 ;  /* 0x0000001900147310 */ /* 0x010e620000201800 */
[----:B0-----:R-:W-:-:S08]  /*0440*/  DMUL R22, R22, UR4 ;  /* 0x0000000416167c28 */ /* 0x001fd00008000000 */
[----:B-1----:R-:W-:Y:S02]  /*0450*/  DFMA R20, R20, UR8, R22 ;  /* 0x0000000814147c2b */ /* 0x002fe40008000016 */
[----:B-----5:R-:W0:Y:S06]  /*0460*/  F2F.F64.F32 R22, R24 ;  /* 0x0000001800167310 */ /* 0x020e2c0000201800 */
        /* <DEDUP_REMOVED lines=8> */
[----:B------:R-:W-:Y:S01]  /*04f0*/  UMOV UR14, 0xb6b7109 ;  /* 0x0b6b7109000e7882 */ /* 0x000fe20000000000 */
[----:B------:R-:W-:Y:S01]  /*0500*/  UMOV UR15, 0x3fccb0bf ;  /* 0x3fccb0bf000f7882 */ /* 0x000fe20000000000 */
[----:B------:R-:W-:Y:S01]  /*0510*/  ISETP.GE.AND P0, PT, R19, 0x1, PT ;  /* 0x000000011300780c */ /* 0x000fe20003f06270 */
[----:B-1----:R-:W-:-:S05]  /*0520*/  IMAD R5, R2, R3, RZ ;  /* 0x0000000302057224 */ /* 0x002fca00078e02ff */
[----:B------:R-:W-:Y:S01]  /*0530*/  ISETP.GE.AND P1, PT, R5, 0x1, PT ;  /* 0x000000010500780c */ /* 0x000fe20003f26270 */
[----:B--2---:R-:W1:Y:S08]  /*0540*/  F2F.F64.F32 R22, R14 ;  /* 0x0000000e00167310 */ /* 0x004e700000201800 */
[----:B---3--:R-:W2:Y:S01]  /*0550*/  F2F.F64.F32 R20, R4 ;  /* 0x0000000400147310 */ /* 0x008ea20000201800 */
[----:B-1----:R-:W-:-:S07]  /*0560*/  DMUL R22, R22, UR10 ;  /* 0x0000000a16167c28 */ /* 0x002fce0008000000 */
[----:B----4-:R-:W1:Y:S01]  /*0570*/  F2F.F64.F32 R24, R25 ;  /* 0x0000001900187310 */ /* 0x010e620000201800 */
[----:B--2---:R-:W-:-:S07]  /*0580*/  DFMA R20, R20, -UR12, -R22 ;  /* 0x8000000c14147c2b */ /* 0x004fce0008000816 */
[----:B-----5:R-:W2:Y:S01]  /*0590*/  F2F.F64.F32 R16, R12 ;  /* 0x0000000c00107310 */ /* 0x020ea20000201800 */
[----:B-1----:R-:W-:-:S08]  /*05a0*/  DFMA R20, R24, UR4, R20 ;  /* 0x0000000418147c2b */ /* 0x002fd00008000014 */
[----:B--2---:R-:W-:-:S10]  /*05b0*/  DFMA R16, R16, -UR14, R20 ;  /* 0x8000000e10107c2b */ /* 0x004fd40008000014 */
[----:B------:R-:W1:Y:S02]  /*05c0*/  F2F.F32.F64 R17, R16 ;  /* 0x0000001000117310 */ /* 0x000e640000301000 */
[----:B-1----:R0:W-:Y:S01]  /*05d0*/  STG.E desc[UR6][R10.64], R17 ;  /* 0x000000110a007986 */ /* 0x0021e2000c101906 */
[----:B------:R-:W-:Y:S01]  /*05e0*/  IADD3 R4, PT, PT, R0, R19, RZ ;  /* 0x0000001300047210 */ /* 0x000fe20007ffe0ff */
[----:B------:R-:W-:Y:S06]  /*05f0*/  @!P0 BRA `(.L_x_70) ;  /* 0x0000000000bc8947 */ /* 0x000fec0003800000 */
[----:B------:R-:W-:Y:S01]  /*0600*/  BSSY.RECONVERGENT B0, `(.L_x_70) ;  /* 0x000002e000007945 */ /* 0x000fe20003800200 */
[----:B------:R-:W-:Y:S01]  /*0610*/  IMAD R5, R18, R3, RZ ;  /* 0x0000000312057224 */ /* 0x000fe200078e02ff */
[-C--:B------:R-:W-:Y:S02]  /*0620*/  MOV R26, R0.reuse ;  /* 0x00000000001a7202 */ /* 0x080fe40000000f00 */
[----:B------:R-:W-:-:S07]  /*0630*/  MOV R24, R0 ;  /* 0x0000000000187202 */ /* 0x000fce0000000f00 */
.L_x_71:
[----:B-1----:R-:W1:Y:S02]  /*0640*/  LDC.64 R14, c[0x0][0x388] ;  /* 0x0000e200ff0e7b82 */ /* 0x002e640000000a00 */
[----:B-1----:R-:W-:-:S05]  /*0650*/  IMAD.WIDE R14, R24, 0x4, R14 ;  /* 0x00000004180e7825 */ /* 0x002fca00078e020e */
[----:B------:R-:W2:Y:S01]  /*0660*/  LDG.E R28, desc[UR6][R14.64] ;  /* 0x000000060e1c7981 */ /* 0x000ea2000c1e1900 */
[----:B------:R-:W-:-:S05]  /*0670*/  IMAD.WIDE R12, R5, 0x4, R14 ;  /* 0x00000004050c7825 */ /* 0x000fca00078e020e */
[----:B0-----:R-:W3:Y:S01]  /*0680*/  LDG.E R29, desc[UR6][R12.64] ;  /* 0x000000060c1d7981 */ /* 0x001ee2000c1e1900 */
[----:B------:R-:W-:-:S05]  /*0690*/  IMAD.WIDE R18, R3, 0x4, R14 ;  /* 0x0000000403127825 */ /* 0x000fca00078e020e */
[----:B------:R-:W4:Y:S01]  /*06a0*/  LDG.E R27, desc[UR6][R18.64] ;  /* 0x00000006121b7981 */ /* 0x000f22000c1e1900 */
[----:B------:R-:W-:-:S05]  /*06b0*/  IMAD.WIDE R16, R5, 0x4, R18 ;  /* 0x0000000405107825 */ /* 0x000fca00078e0212 */
[----:B------:R-:W5:Y:S01]  /*06c0*/  LDG.E R25, desc[UR6][R16.64] ;  /* 0x0000000610197981 */ /* 0x000f62000c1e1900 */
[----:B------:R-:W-:Y:S01]  /*06d0*/  IMAD R26, R3, 0x2, R26 ;  /* 0x00000002031a7824 */ /* 0x000fe200078e021a */
[----:B---3--:R-:W0:Y:S08]  /*06e0*/  F2F.F64.F32 R22, R29 ;  /* 0x0000001d00167310 */ /* 0x008e300000201800 */
[----:B--2---:R-:W1:Y:S01]  /*06f0*/  F2F.F64.F32 R20, R28 ;  /* 0x0000001c00147310 */ /* 0x004e620000201800 */
[----:B0-----:R-:W-:-:S08]  /*0700*/  DMUL R22, R22, UR4 ;  /* 0x0000000416167c28 */ /* 0x001fd00008000000 */
[----:B-1----:R-:W-:Y:S02]  /*0710*/  DFMA R20, R20, UR10, R22 ;  /* 0x0000000a14147c2b */ /* 0x002fe40008000016 */
[----:B----4-:R-:W0:Y:S06]  /*0720*/  F2F.F64.F32 R22, R27 ;  /* 0x0000001b00167310 */ /* 0x010e2c0000201800 */
[----:B0-----:R-:W-:Y:S02]  /*0730*/  DFMA R22, R22, UR8, R20 ;  /* 0x0000000816167c2b */ /* 0x001fe40008000014 */
[----:B-----5:R-:W0:Y:S06]  /*0740*/  F2F.F64.F32 R20, R25 ;  /* 0x0000001900147310 */ /* 0x020e2c0000201800 */
[----:B0-----:R-:W-:Y:S01]  /*0750*/  DFMA R22, R20, -UR12, R22 ;  /* 0x8000000c14167c2b */ /* 0x001fe20008000016 */
[----:B------:R-:W0:Y:S05]  /*0760*/  LDC.64 R20, c[0x0][0x380] ;  /* 0x0000e000ff147b82 */ /* 0x000e2a0000000a00 */
[----:B------:R-:W1:Y:S01]  /*0770*/  F2F.F32.F64 R25, R22 ;  /* 0x0000001600197310 */ /* 0x000e620000301000 */
[----:B0-----:R-:W-:-:S05]  /*0780*/  IMAD.WIDE R20, R26, 0x4, R20 ;  /* 0x000000041a147825 */ /* 0x001fca00078e0214 */
[----:B-1----:R0:W-:Y:S04]  /*0790*/  STG.E desc[UR6][R20.64], R25 ;  /* 0x0000001914007986 */ /* 0x0021e8000c101906 */
[----:B------:R-:W2:Y:S04]  /*07a0*/  LDG.E R27, desc[UR6][R12.64] ;  /* 0x000000060c1b7981 */ /* 0x000ea8000c1e1900 */
[----:B------:R-:W3:Y:S04]  /*07b0*/  LDG.E R14, desc[UR6][R14.64] ;  /* 0x000000060e0e7981 */ /* 0x000ee8000c1e1900 */
[----:B------:R-:W4:Y:S04]  /*07c0*/  LDG.E R18, desc[UR6][R18.64] ;  /* 0x0000000612127981 */ /* 0x000f28000c1e1900 */
[----:B------:R-:W5:Y:S01]  /*07d0*/  LDG.E R16, desc[UR6][R16.64] ;  /* 0x0000000610107981 */ /* 0x000f62000c1e1900 */
[----:B------:R-:W-:Y:S01]  /*07e0*/  UMOV UR14, 0x4748bf14 ;  /* 0x4748bf14000e7882 */ /* 0x000fe20000000000 */
[----:B------:R-:W-:Y:S01]  /*07f0*/  UMOV UR15, 0x3fdee8dd ;  /* 0x3fdee8dd000f7882 */ /* 0x000fe20000000000 */
[----:B0-----:R-:W-:Y:S01]  /*0800*/  IMAD.WIDE R20, R3, 0x4, R20 ;  /* 0x0000000403147825 */ /* 0x001fe200078e0214 */
[----:B------:R-:W-:-:S04]  /*0810*/  IADD3 R24, PT, PT, R24, R3, RZ ;  /* 0x0000000318187210 */ /* 0x000fc80007ffe0ff */
[----:B------:R-:W-:Y:S01]  /*0820*/  ISETP.GE.AND P0, PT, R24, R4, PT ;  /* 0x000000041800720c */ /* 0x000fe20003f06270 */
[----:B--2---:R-:W0:Y:S08]  /*0830*/  F2F.F64.F32 R12, R27 ;  /* 0x0000001b000c7310 */ /* 0x004e300000201800 */
[----:B---3--:R-:W1:Y:S01]  /*0840*/  F2F.F64.F32 R28, R14 ;  /* 0x0000000e001c7310 */ /* 0x008e620000201800 */
[----:B0-----:R-:W-:-:S07]  /*0850*/  DMUL R12, R12, UR8 ;  /* 0x000000080c0c7c28 */ /* 0x001fce0008000000 */
[----:B----4-:R-:W0:Y:S01]  /*0860*/  F2F.F64.F32 R22, R18 ;  /* 0x0000001200167310 */ /* 0x010e220000201800 */
[----:B-1----:R-:W-:-:S07]  /*0870*/  DFMA R12, R28, -UR12, -R12 ;  /* 0x8000000c1c0c7c2b */ /* 0x002fce000800080c */
[----:B-----5:R-:W1:Y:S01]  /*0880*/  F2F.F64.F32 R28, R16 ;  /* 0x00000010001c7310 */ /* 0x020e620000201800 */
[----:B0-----:R-:W-:-:S08]  /*0890*/  DFMA R22, R22, UR4, R12 ;  /* 0x0000000416167c2b */ /* 0x001fd0000800000c */
[----:B-1----:R-:W-:-:S10]  /*08a0*/  DFMA R22, R28, -UR14, R22 ;  /* 0x8000000e1c167c2b */ /* 0x002fd40008000016 */
[----:B------:R-:W0:Y:S02]  /*08b0*/  F2F.F32.F64 R23, R22 ;  /* 0x0000001600177310 */ /* 0x000e240000301000 */
[----:B0-----:R1:W-:Y:S01]  /*08c0*/  STG.E desc[UR6][R20.64], R23 ;  /* 0x0000001714007986 */ /* 0x0013e2000c101906 */
[----:B------:R-:W-:Y:S05]  /*08d0*/  @!P0 BRA `(.L_x_71) ;  /* 0xfffffffc00588947 */ /* 0x000fea000383ffff */
[----:B------:R-:W-:Y:S05]  /*08e0*/  BSYNC.RECONVERGENT B0 ;  /* 0x0000000000007941 */ /* 0x000fea0003800200 */
.L_x_70:
[----:B------:R-:W-:Y:S05]  /*08f0*/  @!P1 BRA `(.L_x_72) ;  /* 0x0000000000349947 */ /* 0x000fea0003800000 */
[----:B------:R-:W2:Y:S01]  /*0900*/  LDC.64 R14, c[0x0][0x380] ;  /* 0x0000e000ff0e7b82 */ /* 0x000ea20000000a00 */
[----:B------:R-:W-:Y:S01]  /*0910*/  BSSY.RECONVERGENT B0, `(.L_x_72) ;  /* 0x000000b000007945 */ /* 0x000fe20003800200 */
[----:B------:R-:W-:Y:S02]  /*0920*/  IADD3 R18, PT, PT, R4, R3, RZ ;  /* 0x0000000304127210 */ /* 0x000fe40007ffe0ff */
[----:B------:R-:W-:-:S04]  /*0930*/  MOV R19, R0 ;  /* 0x0000000000137202 */ /* 0x000fc80000000f00 */
[----:B0-----:R-:W0:Y:S03]  /*0940*/  LDC.64 R16, c[0x0][0x388] ;  /* 0x0000e200ff107b82 */ /* 0x001e260000000a00 */
.L_x_73:
[----:B--23--:R-:W-:-:S06]  /*0950*/  IMAD.WIDE R4, R19, 0x4, R14 ;  /* 0x0000000413047825 */ /* 0x00cfcc00078e020e */
[----:B------:R-:W2:Y:S01]  /*0960*/  LDG.E R5, desc[UR6][R4.64] ;  /* 0x0000000604057981 */ /* 0x000ea2000c1e1900 */
[----:B0-----:R-:W-:-:S04]  /*0970*/  IMAD.WIDE R12, R19, 0x4, R16 ;  /* 0x00000004130c7825 */ /* 0x001fc800078e0210 */
[----:B------:R-:W-:-:S05]  /*0980*/  IMAD.IADD R19, R19, 0x1, R3 ;  /* 0x0000000113137824 */ /* 0x000fca00078e0203 */
[----:B------:R-:W-:Y:S01]  /*0990*/  ISETP.GE.AND P0, PT, R19, R18, PT ;  /* 0x000000121300720c */ /* 0x000fe20003f06270 */
[----:B--2---:R3:W-:-:S12]  /*09a0*/  STG.E desc[UR6][R12.64], R5 ;  /* 0x000000050c007986 */ /* 0x0047d8000c101906 */
[----:B------:R-:W-:Y:S05]  /*09b0*/  @!P0 BRA `(.L_x_73) ;  /* 0xfffffffc00e48947 */ /* 0x000fea000383ffff */
[----:B------:R-:W-:Y:S05]  /*09c0*/  BSYNC.RECONVERGENT B0 ;  /* 0x0000000000007941 */ /* 0x000fea0003800200 */
.L_x_72:
[----:B------:R-:W2:Y:S01]  /*09d0*/  LDCU UR4, c[0x0][0x394] ;  /* 0x00007280ff0477ac */ /* 0x000ea20008000800 */
[----:B------:R-:W-:-:S04]  /*09e0*/  SHF.L.U32 R2, R2, 0x1, RZ ;  /* 0x0000000102027819 */ /* 0x000fc800000006ff */
[----:B--2---:R-:W-:-:S13]  /*09f0*/  ISETP.GT.AND P0, PT, R2, UR4, PT ;  /* 0x0000000402007c0c */ /* 0x004fda000bf04270 */
[----:B------:R-:W-:Y:S05]  /*0a00*/  @!P0 BRA `(.L_x_74) ;  /* 0xfffffff8002c8947 */ /* 0x000fea000383ffff */
[----:B------:R-:W-:Y:S05]  /*0a10*/  EXIT ;  /* 0x000000000000794d */ /* 0x000fea0003800000 */
.L_x_69:
[----:B------:R-:W0:Y:S02]  /*0a20*/  LDC.64 R10, c[0x0][0x388] ;  /* 0x0000e200ff0a7b82 */ /* 0x000e240000000a00 */
[----:B0-----:R-:W-:-:S07]  /*0a30*/  IMAD.WIDE R10, R0, 0x4, R10 ;  /* 0x00000004000a7825 */ /* 0x001fce00078e020a */
.L_x_79:
[----:B0-----:R-:W0:Y:S01]  /*0a40*/  LDC R3, c[0x0][0x390] ;  /* 0x0000e400ff037b82 */ /* 0x001e220000000800 */
[----:B------:R-:W-:Y:S01]  /*0a50*/  UIADD3 UR5, UPT, UPT, UR4, -0x3, URZ ;  /* 0xfffffffd04057890 */ /* 0x000fe2000fffe0ff */
[----:B------:R-:W-:Y:S01]  /*0a60*/  MOV R6, R0 ;  /* 0x0000000000067202 */ /* 0x000fe20000000f00 */
[----:B------:R-:W-:-:S04]  /*0a70*/  USHF.R.U32.HI UR4, URZ, 0x1, UR4 ;  /* 0x00000001ff047899 */ /* 0x000fc80008011604 */
[----:B0-2---:R-:W-:-:S05]  /*0a80*/  IMAD R4, R3, UR5, RZ ;  /* 0x0000000503047c24 */ /* 0x005fca000f8e02ff */
[----:B------:R-:W-:Y:S02]  /*0a90*/  ISETP.GE.AND P0, PT, R4, 0x1, PT ;  /* 0x000000010400780c */ /* 0x000fe40003f06270 */
[----:B------:R-:W-:-:S11]  /*0aa0*/  IADD3 R8, PT, PT, R0, R4, RZ ;  /* 0x0000000400087210 */ /* 0x000fd60007ffe0ff */
[----:B------:R-:W-:Y:S05]  /*0ab0*/  @!P0 BRA `(.L_x_75) ;  /* 0x0000000000dc8947 */ /* 0x000fea0003800000 */
[----:B------:R-:W-:Y:S01]  /*0ac0*/  BSSY.RECONVERGENT B0, `(.L_x_75) ;  /* 0x0000036000007945 */ /* 0x000fe20003800200 */
[----:B------:R-:W-:Y:S01]  /*0ad0*/  IMAD R5, R3, UR4, RZ ;  /* 0x0000000403057c24 */ /* 0x000fe2000f8e02ff */
[----:B------:R-:W-:Y:S01]  /*0ae0*/  MOV R6, R0 ;  /* 0x0000000000067202 */ /* 0x000fe20000000f00 */
[----:B------:R-:W-:-:S07]  /*0af0*/  IMAD.MOV.U32 R7, RZ, RZ, R0 ;  /* 0x000000ffff077224 */ /* 0x000fce00078e0000 */
.L_x_76:
        /* <DEDUP_REMOVED lines=51> */
.L_x_75:
[----:B------:R-:W-:Y:S01]  /*0e30*/  IMAD.WIDE R14, R3, 0x4, R10 ;  /* 0x00000004030e7825 */ /* 0x000fe200078e020a */
[----:B------:R-:W2:Y:S04]  /*0e40*/  LDG.E R9, desc[UR6][R10.64] ;  /* 0x000000060a097981 */ /* 0x000ea8000c1e1900 */
[----:B------:R-:W3:Y:S01]  /*0e50*/  LDG.E R26, desc[UR6][R14.64] ;  /* 0x000000060e1a7981 */ /* 0x000ee2000c1e1900 */
[----:B------:R-:W-:-:S05]  /*0e60*/  IMAD.WIDE R12, R4, 0x4, R14 ;  /* 0x00000004040c7825 */ /* 0x000fca00078e020e */
[----:B------:R-:W0:Y:S01]  /*0e70*/  LDG.E R5, desc[UR6][R12.64] ;  /* 0x000000060c057981 */ /* 0x000e22000c1e1900 */
[----:B------:R-:W-:-:S05]  /*0e80*/  IMAD.WIDE R16, R3, 0x4, R12 ;  /* 0x0000000403107825 */ /* 0x000fca00078e020c */
[----:B------:R-:W4:Y:S01]  /*0e90*/  LDG.E R7, desc[UR6][R16.64] ;  /* 0x0000000610077981 */ /* 0x000f22000c1e1900 */
[----:B------:R-:W-:Y:S01]  /*0ea0*/  UMOV UR8, 0xd6e3fd71 ;  /* 0xd6e3fd7100087882 */ /* 0x000fe20000000000 */
[----:B------:R-:W-:Y:S01]  /*0eb0*/  UMOV UR9, 0x3feac4bd ;  /* 0x3feac4bd00097882 */ /* 0x000fe20000000000 */
[----:B------:R-:W-:Y:S01]  /*0ec0*/  UMOV UR10, 0x4748bf14 ;  /* 0x4748bf14000a7882 */ /* 0x000fe20000000000 */
[----:B------:R-:W-:Y:S01]  /*0ed0*/  UMOV UR11, 0x3fdee8dd ;  /* 0x3fdee8dd000b7882 */ /* 0x000fe20000000000 */
[----:B------:R-:W-:Y:S01]  /*0ee0*/  UMOV UR12, 0xc1930691 ;  /* 0xc1930691000c7882 */ /* 0x000fe20000000000 */
[----:B------:R-:W-:Y:S01]  /*0ef0*/  UMOV UR13, 0x3fc0907d ;  /* 0x3fc0907d000d7882 */ /* 0x000fe20000000000 */
[----:B----4-:R-:W1:Y:S08]  /*0f00*/  F2F.F64.F32 R18, R7 ;  /* 0x0000000700127310 */ /* 0x010e700000201800 */
[----:B0-----:R-:W0:Y:S01]  /*0f10*/  F2F.F64.F32 R20, R5 ;  /* 0x0000000500147310 */ /* 0x001e220000201800 */
[----:B-1----:R-:W-:-:S07]  /*0f20*/  DMUL R22, R18, UR8 ;  /* 0x0000000812167c28 */ /* 0x002fce0008000000 */
[----:B--2---:R-:W1:Y:S01]  /*0f30*/  F2F.F64.F32 R18, R9 ;  /* 0x0000000900127310 */ /* 0x004e620000201800 */
[----:B0-----:R-:W-:-:S07]  /*0f40*/  DFMA R24, R20, UR10, R22 ;  /* 0x0000000a14187c2b */ /* 0x001fce0008000016 */
[----:B---3--:R-:W0:Y:S01]  /*0f50*/  F2F.F64.F32 R22, R26 ;  /* 0x0000001a00167310 */ /* 0x008e220000201800 */
[----:B------:R-:W-:Y:S01]  /*0f60*/  UMOV UR10, 0xb6b7109 ;  /* 0x0b6b7109000a7882 */ /* 0x000fe20000000000 */
[----:B------:R-:W-:Y:S01]  /*0f70*/  UMOV UR11, 0x3fccb0bf ;  /* 0x3fccb0bf000b7882 */ /* 0x000fe20000000000 */
[----:B------:R-:W2:Y:S01]  /*0f80*/  LDC.64 R20, c[0x0][0x380] ;  /* 0x0000e000ff147b82 */ /* 0x000ea20000000a00 */
[----:B-1----:R-:W-:-:S08]  /*0f90*/  DFMA R18, R18, UR10, R24 ;  /* 0x0000000a12127c2b */ /* 0x002fd00008000018 */
[----:B0-----:R-:W-:-:S06]  /*0fa0*/  DFMA R18, R22, -UR12, R18 ;  /* 0x8000000c16127c2b */ /* 0x001fcc0008000012 */
        /* <DEDUP_REMOVED lines=9> */
[----:B------:R-:W-:-:S04]  /*1040*/  IMAD.WIDE R6, R5, 0x4, R6 ;  /* 0x0000000405067825 */ /* 0x000fc800078e0206 */
[----:B------:R-:W-:-:S05]  /*1050*/  IMAD.IADD R4, R4, 0x1, R3 ;  /* 0x0000000104047824 */ /* 0x000fca00078e0203 */
[----:B------:R-:W-:Y:S02]  /*1060*/  ISETP.GE.AND P0, PT, R4, 0x1, PT ;  /* 0x000000010400780c */ /* 0x000fe40003f06270 */
[----:B------:R-:W-:Y:S02]  /*1070*/  ISETP.LE.U32.AND P1, PT, R2, UR4, PT ;  /* 0x0000000402007c0c */ /* 0x000fe4000bf23070 */
        /* <DEDUP_REMOVED lines=18> */
.L_x_78:
[----:B0-2---:R-:W-:-:S06]  /*11a0*/  IMAD.WIDE R6, R13, 0x4, R20 ;  /* 0x000000040d067825 */ /* 0x005fcc00078e0214 */
[----:B------:R-:W2:Y:S01]  /*11b0*/  LDG.E R7, desc[UR6][R6.64] ;  /* 0x0000000606077981 */ /* 0x000ea2000c1e1900 */
[C---:B-1----:R-:W-:Y:S01]  /*11c0*/  IMAD.WIDE R4, R13.reuse, 0x4, R8 ;  /* 0x000000040d047825 */ /* 0x042fe200078e0208 */
[----:B------:R-:W-:-:S04]  /*11d0*/  IADD3 R13, PT, PT, R13, R3, RZ ;  /* 0x000000030d0d7210 */ /* 0x000fc80007ffe0ff */
[----:B------:R-:W-:Y:S01]  /*11e0*/  ISETP.GE.AND P0, PT, R13, R12, PT ;  /* 0x0000000c0d00720c */ /* 0x000fe20003f06270 */
[----:B--2---:R2:W-:-:S12]  /*11f0*/  STG.E desc[UR6][R4.64], R7 ;  /* 0x0000000704007986 */ /* 0x0045d8000c101906 */
[----:B------:R-:W-:Y:S05]  /*1200*/  @!P0 BRA `(.L_x_78) ;  /* 0xfffffffc00e48947 */ /* 0x000fea000383ffff */
[----:B------:R-:W-:Y:S05]  /*1210*/  BSYNC.RECONVERGENT B0 ;  /* 0x0000000000007941 */ /* 0x000fea0003800200 */
.L_x_77:
[----:B------:R-:W-:Y:S05]  /*1220*/  @!P1 EXIT ;  /* 0x000000000000994d */ /* 0x000fea0003800000 */
[----:B------:R-:W-:Y:S05]  /*1230*/  BRA `(.L_x_79) ;  /* 0xfffffff800007947 */ /* 0x000fea000383ffff */
.L_x_80:
        /* <DEDUP_REMOVED lines=12> */
.L_x_123:


//--------------------- .text._Z6dwt3dxPfS_iiii   --------------------------
	.section	.text._Z6dwt3dxPfS_iiii,"ax",@progbits
	.align	128
        .global         _Z6dwt3dxPfS_iiii
        .type           _Z6dwt3dxPfS_iiii,@function
        .size           _Z6dwt3dxPfS_iiii,(.L_x_124 - _Z6dwt3dxPfS_iiii)
        .other          _Z6dwt3dxPfS_iiii,@"STO_CUDA_ENTRY STV_DEFAULT"
_Z6dwt3dxPfS_iiii:
.text._Z6dwt3dxPfS_iiii:
[----:B------:R-:W-:Y:S08]  /*0000*/  LDC R1, c[0x0][0x37c] ;  /* 0x0000df00ff017b82 */ /* 0x000ff00000000800 */
[----:B------:R-:W0:Y:S01]  /*0010*/  LDC R5, c[0x0][0x390] ;  /* 0x0000e400ff057b82 */ /* 0x000e220000000800 */
[----:B------:R-:W1:Y:S01]  /*0020*/  S2R R0, SR_TID.X ;  /* 0x0000000000007919 */ /* 0x000e620000002100 */
[----:B------:R-:W2:Y:S01]  /*0030*/  S2R R3, SR_CTAID.X ;  /* 0x0000000000037919 */ /* 0x000ea20000002500 */
[----:B0-----:R-:W-:-:S13]  /*0040*/  ISETP.GE.AND P0, PT, R5, 0x4, PT ;  /* 0x000000040500780c */ /* 0x001fda0003f06270 */
[----:B-12---:R-:W-:Y:S05]  /*0050*/  @!P0 EXIT ;  /* 0x000000000000894d */ /* 0x006fea0003800000 */
[----:B------:R-:W0:Y:S01]  /*0060*/  LDCU UR4, c[0x0][0x39c] ;  /* 0x00007380ff0477ac */ /* 0x000e220008000800 */
[----:B------:R-:W-:Y:S01]  /*0070*/  LEA R0, R3, R0, 0x8 ;  /* 0x0000000003007211 */ /* 0x000fe200078e40ff */
[----:B------:R-:W1:Y:S04]  /*0080*/  LDCU UR5, c[0x0][0x390] ;  /* 0x00007200ff0577ac */ /* 0x000e680008000800 */
[----:B------:R-:W-:Y:S01]  /*0090*/  IMAD R0, R0, R5, RZ ;  /* 0x0000000500007224 */ /* 0x000fe200078e02ff */
[----:B------:R-:W2:Y:S01]  /*00a0*/  LDCU.64 UR6, c[0x0][0x358] ;  /* 0x00006b00ff0677ac */ /* 0x000ea20008000a00 */
[----:B0-----:R-:W-:Y:S01]  /*00b0*/  UISETP.GT.AND UP0, UPT, UR4, -0x1, UPT ;  /* 0xffffffff0400788c */ /* 0x001fe2000bf04270 */
[----:B-1----:R-:W-:-:S08]  /*00c0*/  IMAD.U32 R3, RZ, RZ, UR5 ;  /* 0x00000005ff037e24 */ /* 0x002fd0000f8e00ff */
[----:B--2---:R-:W-:Y:S05]  /*00d0*/  BRA.U UP0, `(.L_x_81) ;  /* 0x0000000500cc7547 */ /* 0x004fea000b800000 */
[----:B------:R-:W0:Y:S01]  /*00e0*/  LDC.64 R2, c[0x0][0x388] ;  /* 0x0000e200ff027b82 */ /* 0x000e220000000a00 */
[----:B------:R-:W-:Y:S01]  /*00f0*/  IADD3 R18, PT, PT, R0, -0x1, RZ ;  /* 0xffffffff00127810 */ /* 0x000fe20007ffe0ff */
[----:B------:R-:W-:-:S06]  /*0100*/  UMOV UR4, 0x4 ;  /* 0x0000000400047882 */ /* 0x000fcc0000000000 */
[----:B------:R-:W1:Y:S01]  /*0110*/  LDC.64 R4, c[0x0][0x380] ;  /* 0x0000e000ff047b82 */ /* 0x000e620000000a00 */
[----:B0-----:R-:W-:-:S04]  /*0120*/  IMAD.WIDE.U32 R2, R0, 0x4, R2 ;  /* 0x0000000400027825 */ /* 0x001fc800078e0002 */
[----:B-1----:R-:W-:-:S07]  /*0130*/  IMAD.WIDE.U32 R4, R0, 0x4, R4 ;  /* 0x0000000400047825 */ /* 0x002fce00078e0004 */
.L_x_87:
[----:B0-----:R-:W0:Y:S01]  /*0140*/  LDC.64 R6, c[0x0][0x388] ;  /* 0x0000e200ff067b82 */ /* 0x001e220000000a00 */
[C---:B------:R-:W-:Y:S01]  /*0150*/  VIADD R17, R18.reuse, UR4 ;  /* 0x0000000412117c36 */ /* 0x040fe20008000000 */
[----:B------:R-:W-:Y:S01]  /*0160*/  USHF.R.S32.HI UR5, URZ, 0x1, UR4 ;  /* 0x00000001ff057899 */ /* 0x000fe20008011404 */
[----:B------:R-:W2:Y:S05]  /*0170*/  LDG.E R20, desc[UR6][R2.64] ;  /* 0x0000000602147981 */ /* 0x000eaa000c1e1900 */
[----:B-1----:R-:W-:Y:S01]  /*0180*/  IADD3 R9, PT, PT, R18, UR5, RZ ;  /* 0x0000000512097c10 */ /* 0x002fe2000fffe0ff */
[----:B0-----:R-:W-:-:S05]  /*0190*/  IMAD.WIDE R10, R17, 0x4, R6 ;  /* 0x00000004110a7825 */ /* 0x001fca00078e0206 */
[----:B------:R-:W3:Y:S01]  /*01a0*/  LDG.E R19, desc[UR6][R10.64] ;  /* 0x000000060a137981 */ /* 0x000ee2000c1e1900 */
[----:B------:R-:W-:-:S05]  /*01b0*/  IMAD.WIDE R8, R9, 0x4, R6 ;  /* 0x0000000409087825 */ /* 0x000fca00078e0206 */
        /* <DEDUP_REMOVED lines=21> */
[----:B------:R-:W3:Y:S04]  /*0310*/  LDG.E R16, desc[UR6][R8.64] ;  /* 0x0000000608107981 */ /* 0x000ee8000c1e1900 */
[----:B------:R-:W4:Y:S04]  /*0320*/  LDG.E R23, desc[UR6][R2.64] ;  /* 0x0000000602177981 */ /* 0x000f28000c1e1900 */
[----:B------:R-:W5:Y:S01]  /*0330*/  LDG.E R24, desc[UR6][R8.64+0x4] ;  /* 0x0000040608187981 */ /* 0x000f62000c1e1900 */
[----:B------:R-:W-:Y:S01]  /*0340*/  UMOV UR16, 0xb6b7109 ;  /* 0x0b6b710900107882 */ /* 0x000fe20000000000 */
[----:B------:R-:W-:Y:S01]  /*0350*/  UMOV UR17, 0x3fccb0bf ;  /* 0x3fccb0bf00117882 */ /* 0x000fe20000000000 */
[----:B------:R-:W-:-:S05]  /*0360*/  VIADD R17, R17, 0xfffffffe ;  /* 0xfffffffe11117836 */ /* 0x000fca0000000000 */
[----:B------:R-:W-:Y:S01]  /*0370*/  ISETP.GE.AND P0, PT, R0, R17, PT ;  /* 0x000000110000720c */ /* 0x000fe20003f06270 */
[----:B------:R-:W-:Y:S01]  /*0380*/  BSSY.RECONVERGENT B0, `(.L_x_82) ;  /* 0x0000035000007945 */ /* 0x000fe20003800200 */
        /* <DEDUP_REMOVED lines=10> */
[----:B------:R-:W-:Y:S05]  /*0430*/  @P0 BRA `(.L_x_83) ;  /* 0x0000000000a40947 */ /* 0x000fea0003800000 */
[----:B------:R-:W1:Y:S01]  /*0440*/  LDC.64 R8, c[0x0][0x380] ;  /* 0x0000e000ff087b82 */ /* 0x000e620000000a00 */
[----:B------:R-:W-:Y:S01]  /*0450*/  MOV R16, R0 ;  /* 0x0000000000107202 */ /* 0x000fe20000000f00 */
[----:B0-----:R-:W-:-:S07]  /*0460*/  IMAD.MOV.U32 R19, RZ, RZ, R0 ;  /* 0x000000ffff137224 */ /* 0x001fce00078e0000 */
.L_x_84:
[----:B------:R-:W-:-:S05]  /*0470*/  IADD3 R13, PT, PT, R19, UR5, RZ ;  /* 0x00000005130d7c10 */ /* 0x000fca000fffe0ff */
[----:B------:R-:W-:-:S05]  /*0480*/  IMAD.WIDE R12, R13, 0x4, R6 ;  /* 0x000000040d0c7825 */ /* 0x000fca00078e0206 */
[----:B--2---:R-:W2:Y:S01]  /*0490*/  LDG.E R28, desc[UR6][R12.64] ;  /* 0x000000060c1c7981 */ /* 0x004ea2000c1e1900 */
[----:B------:R-:W-:-:S03]  /*04a0*/  IMAD.WIDE.U32 R10, R19, 0x4, R6 ;  /* 0x00000004130a7825 */ /* 0x000fc600078e0006 */
[----:B------:R-:W3:Y:S04]  /*04b0*/  LDG.E R24, desc[UR6][R12.64+0x4] ;  /* 0x000004060c187981 */ /* 0x000ee8000c1e1900 */
[----:B------:R-:W4:Y:S04]  /*04c0*/  LDG.E R25, desc[UR6][R10.64] ;  /* 0x000000060a197981 */ /* 0x000f28000c1e1900 */
[----:B------:R-:W5:Y:S01]  /*04d0*/  LDG.E R29, desc[UR6][R10.64+0x4] ;  /* 0x000004060a1d7981 */ /* 0x000f62000c1e1900 */
[----:B--2---:R-:W0:Y:S08]  /*04e0*/  F2F.F64.F32 R22, R28 ;  /* 0x0000001c00167310 */ /* 0x004e300000201800 */
[----:B----4-:R-:W2:Y:S01]  /*04f0*/  F2F.F64.F32 R20, R25 ;  /* 0x0000001900147310 */ /* 0x010ea20000201800 */
[----:B0-----:R-:W-:-:S07]  /*0500*/  DMUL R22, R22, UR8 ;  /* 0x0000000816167c28 */ /* 0x001fce0008000000 */
[----:B-----5:R-:W0:Y:S01]  /*0510*/  F2F.F64.F32 R14, R29 ;  /* 0x0000001d000e7310 */ /* 0x020e220000201800 */
[----:B--2---:R-:W-:-:S07]  /*0520*/  DFMA R20, R20, UR12, R22 ;  /* 0x0000000c14147c2b */ /* 0x004fce0008000016 */
[----:B---3--:R-:W2:Y:S01]  /*0530*/  F2F.F64.F32 R22, R24 ;  /* 0x0000001800167310 */ /* 0x008ea20000201800 */
[----:B0-----:R-:W-:-:S08]  /*0540*/  DFMA R14, R14, UR10, R20 ;  /* 0x0000000a0e0e7c2b */ /* 0x001fd00008000014 */
[----:B--2---:R-:W-:-:S10]  /*0550*/  DFMA R26, R22, -UR14, R14 ;  /* 0x8000000e161a7c2b */ /* 0x004fd4000800000e */
[----:B------:R-:W0:Y:S01]  /*0560*/  F2F.F32.F64 R27, R26 ;  /* 0x0000001a001b7310 */ /* 0x000e220000301000 */
[----:B-1----:R-:W-:-:S05]  /*0570*/  IMAD.WIDE.U32 R14, R16, 0x4, R8 ;  /* 0x00000004100e7825 */ /* 0x002fca00078e0008 */
[----:B0-----:R2:W-:Y:S04]  /*0580*/  STG.E desc[UR6][R14.64], R27 ;  /* 0x0000001b0e007986 */ /* 0x0015e8000c101906 */
[----:B------:R-:W3:Y:S04]  /*0590*/  LDG.E R26, desc[UR6][R12.64] ;  /* 0x000000060c1a7981 */ /* 0x000ee8000c1e1900 */
[----:B------:R-:W4:Y:S04]  /*05a0*/  LDG.E R28, desc[UR6][R10.64] ;  /* 0x000000060a1c7981 */ /* 0x000f28000c1e1900 */
[----:B------:R-:W5:Y:S04]  /*05b0*/  LDG.E R29, desc[UR6][R12.64+0x4] ;  /* 0x000004060c1d7981 */ /* 0x000f68000c1e1900 */
[----:B------:R-:W2:Y:S01]  /*05c0*/  LDG.E R10, desc[UR6][R10.64+0x4] ;  /* 0x000004060a0a7981 */ /* 0x000ea2000c1e1900 */
[----:B------:R-:W-:Y:S01]  /*05d0*/  UMOV UR16, 0x4748bf14 ;  /* 0x4748bf1400107882 */ /* 0x000fe20000000000 */
[----:B------:R-:W-:Y:S01]  /*05e0*/  UMOV UR17, 0x3fdee8dd ;  /* 0x3fdee8dd00117882 */ /* 0x000fe20000000000 */
[----:B------:R-:W-:-:S05]  /*05f0*/  VIADD R16, R16, 0x2 ;  /* 0x0000000210107836 */ /* 0x000fca0000000000 */
[----:B------:R-:W-:Y:S02]  /*0600*/  ISETP.GE.AND P0, PT, R16, R17, PT ;  /* 0x000000111000720c */ /* 0x000fe40003f06270 */
[----:B------:R-:W-:Y:S01]  /*0610*/  IADD3 R19, PT, PT, R19, 0x1, RZ ;  /* 0x0000000113137810 */ /* 0x000fe20007ffe0ff */
[----:B---3--:R-:W0:Y:S08]  /*0620*/  F2F.F64.F32 R20, R26 ;  /* 0x0000001a00147310 */ /* 0x008e300000201800 */
[----:B----4-:R-:W1:Y:S01]  /*0630*/  F2F.F64.F32 R22, R28 ;  /* 0x0000001c00167310 */ /* 0x010e620000201800 */
[----:B0-----:R-:W-:-:S07]  /*0640*/  DMUL R24, R20, UR10 ;  /* 0x0000000a14187c28 */ /* 0x001fce0008000000 */
[----:B--2---:R-:W0:Y:S01]  /*0650*/  F2F.F64.F32 R20, R10 ;  /* 0x0000000a00147310 */ /* 0x004e220000201800 */
[----:B-1----:R-:W-:-:S07]  /*0660*/  DFMA R22, R22, -UR14, -R24 ;  /* 0x8000000e16167c2b */ /* 0x002fce0008000818 */
[----:B-----5:R-:W1:Y:S01]  /*0670*/  F2F.F64.F32 R24, R29 ;  /* 0x0000001d00187310 */ /* 0x020e620000201800 */
[----:B0-----:R-:W-:-:S08]  /*0680*/  DFMA R20, R20, UR8, R22 ;  /* 0x0000000814147c2b */ /* 0x001fd00008000016 */
[----:B-1----:R-:W-:-:S10]  /*0690*/  DFMA R20, R24, -UR16, R20 ;  /* 0x8000001018147c2b */ /* 0x002fd40008000014 */
[----:B------:R-:W0:Y:S02]  /*06a0*/  F2F.F32.F64 R21, R20 ;  /* 0x0000001400157310 */ /* 0x000e240000301000 */
[----:B0-----:R2:W-:Y:S01]  /*06b0*/  STG.E desc[UR6][R14.64+0x4], R21 ;  /* 0x000004150e007986 */ /* 0x0015e2000c101906 */
[----:B------:R-:W-:Y:S05]  /*06c0*/  @!P0 BRA `(.L_x_84) ;  /* 0xfffffffc00688947 */ /* 0x000fea000383ffff */
.L_x_83:
[----:B------:R-:W-:Y:S05]  /*06d0*/  BSYNC.RECONVERGENT B0 ;  /* 0x0000000000007941 */ /* 0x000fea0003800200 */
.L_x_82:
[----:B------:R-:W-:Y:S02]  /*06e0*/  UISETP.GE.AND UP0, UPT, UR4, 0x1, UPT ;  /* 0x000000010400788c */ /* 0x000fe4000bf06270 */
[----:B--2---:R-:W-:-:S07]  /*06f0*/  VIADD R14, R0, UR4 ;  /* 0x00000004000e7c36 */ /* 0x004fce0008000000 */
[----:B------:R-:W-:Y:S05]  /*0700*/  BRA.U !UP0, `(.L_x_85) ;  /* 0x00000001082c7547 */ /* 0x000fea000b800000 */
[----:B0-----:R-:W0:Y:S01]  /*0710*/  LDC.64 R12, c[0x0][0x380] ;  /* 0x0000e000ff0c7b82 */ /* 0x001e220000000a00 */
[----:B------:R-:W-:Y:S01]  /*0720*/  BSSY.RECONVERGENT B0, `(.L_x_85) ;  /* 0x0000009000007945 */ /* 0x000fe20003800200 */
[----:B------:R-:W-:-:S07]  /*0730*/  MOV R15, R0 ;  /* 0x00000000000f7202 */ /* 0x000fce0000000f00 */
.L_x_86:
[----:B01----:R-:W-:-:S06]  /*0740*/  IMAD.WIDE.U32 R8, R15, 0x4, R12 ;  /* 0x000000040f087825 */ /* 0x003fcc00078e000c */
[----:B------:R-:W2:Y:S01]  /*0750*/  LDG.E R9, desc[UR6][R8.64] ;  /* 0x0000000608097981 */ /* 0x000ea2000c1e1900 */
[----:B------:R-:W-:-:S04]  /*0760*/  IMAD.WIDE.U32 R10, R15, 0x4, R6 ;  /* 0x000000040f0a7825 */ /* 0x000fc800078e0006 */
[----:B------:R-:W-:-:S05]  /*0770*/  VIADD R15, R15, 0x1 ;  /* 0x000000010f0f7836 */ /* 0x000fca0000000000 */
[----:B------:R-:W-:Y:S01]  /*0780*/  ISETP.GE.AND P0, PT, R15, R14, PT ;  /* 0x0000000e0f00720c */ /* 0x000fe20003f06270 */
[----:B--2---:R1:W-:-:S12]  /*0790*/  STG.E desc[UR6][R10.64], R9 ;  /* 0x000000090a007986 */ /* 0x0043d8000c101906 */
[----:B------:R-:W-:Y:S05]  /*07a0*/  @!P0 BRA `(.L_x_86) ;  /* 0xfffffffc00e48947 */ /* 0x000fea000383ffff */
[----:B------:R-:W-:Y:S05]  /*07b0*/  BSYNC.RECONVERGENT B0 ;  /* 0x0000000000007941 */ /* 0x000fea0003800200 */
.L_x_85:
[----:B------:R-:W2:Y:S01]  /*07c0*/  LDCU UR5, c[0x0][0x390] ;  /* 0x00007200ff0577ac */ /* 0x000ea20008000800 */
[----:B------:R-:W-:-:S04]  /*07d0*/  USHF.L.U32 UR4, UR4, 0x1, URZ ;  /* 0x0000000104047899 */ /* 0x000fc800080006ff */
[----:B--2---:R-:W-:-:S09]  /*07e0*/  UISETP.GT.AND UP0, UPT, UR4, UR5, UPT ;  /* 0x000000050400728c */ /* 0x004fd2000bf04270 */
[----:B------:R-:W-:Y:S05]  /*07f0*/  BRA.U !UP0, `(.L_x_87) ;  /* 0xfffffff908507547 */ /* 0x000fea000b83ffff */
[----:B------:R-:W-:Y:S05]  /*0800*/  EXIT ;  /* 0x000000000000794d */ /* 0x000fea0003800000 */
.L_x_81:
[----:B------:R-:W0:Y:S08]  /*0810*/  LDC.64 R10, c[0x0][0x388] ;  /* 0x0000e200ff0a7b82 */ /* 0x000e300000000a00 */
[----:B------:R-:W1:Y:S01]  /*0820*/  LDC.64 R12, c[0x0][0x380] ;  /* 0x0000e000ff0c7b82 */ /* 0x000e620000000a00 */
[----:B0-----:R-:W-:-:S03]  /*0830*/  IMAD.WIDE.U32 R10, R0, 0x4, R10 ;  /* 0x00000004000a7825 */ /* 0x001fc600078e000a */
[----:B------:R-:W-:Y:S01]  /*0840*/  IADD3 R2, P0, PT, R10, 0x8, RZ ;  /* 0x000000080a027810 */ /* 0x000fe20007f1e0ff */
[----:B-1----:R-:W-:-:S03]  /*0850*/  IMAD.WIDE.U32 R12, R0, 0x4, R12 ;  /* 0x00000004000c7825 */ /* 0x002fc600078e000c */
[----:B------:R-:W-:-:S09]  /*0860*/  IADD3.X R4, PT, PT, RZ, R11, RZ, P0, !PT ;  /* 0x0000000bff047210 */ /* 0x000fd200007fe4ff */
.L_x_93:
[--C-:B------:R-:W-:Y:S01]  /*0870*/  IMAD.IADD R5, R0, 0x1, R3.reuse ;  /* 0x0000000100057824 */ /* 0x100fe200078e0203 */
[----:B------:R-:W-:Y:S01]  /*0880*/  BSSY.RECONVERGENT B0, `(.L_x_88) ;  /* 0x000003e000007945 */ /* 0x000fe20003800200 */
[----:B------:R-:W-:Y:S01]  /*0890*/  SHF.R.U32.HI R9, RZ, 0x1, R3 ;  /* 0x00000001ff097819 */ /* 0x000fe20000011603 */
[----:B------:R-:W-:Y:S02]  /*08a0*/  IMAD.MOV.U32 R8, RZ, RZ, R0 ;  /* 0x000000ffff087224 */ /* 0x000fe400078e0000 */
[----:B------:R-:W-:-:S04]  /*08b0*/  IADD3 R7, PT, PT, R5, -0x3, RZ ;  /* 0xfffffffd05077810 */ /* 0x000fc80007ffe0ff */
[----:B------:R-:W-:-:S13]  /*08c0*/  ISETP.GE.AND P0, PT, R0, R7, PT ;  /* 0x000000070000720c */ /* 0x000fda0003f06270 */
[----:B-1----:R-:W-:Y:S05]  /*08d0*/  @P0 BRA `(.L_x_89) ;  /* 0x0000000000e00947 */ /* 0x002fea0003800000 */
[----:B------:R-:W0:Y:S01]  /*08e0*/  LDC.64 R14, c[0x0][0x380] ;  /* 0x0000e000ff0e7b82 */ /* 0x000e220000000a00 */
[----:B------:R-:W-:Y:S01]  /*08f0*/  IADD3 R6, PT, PT, R0, R9, RZ ;  /* 0x0000000900067210 */ /* 0x000fe20007ffe0ff */
[----:B------:R-:W-:Y:S01]  /*0900*/  IMAD.MOV.U32 R16, RZ, RZ, R2 ;  /* 0x000000ffff107224 */ /* 0x000fe200078e0002 */
[----:B------:R-:W-:Y:S01]  /*0910*/  MOV R17, R4 ;  /* 0x0000000400117202 */ /* 0x000fe20000000f00 */
[----:B------:R-:W-:Y:S01]  /*0920*/  IMAD.MOV.U32 R23, RZ, RZ, R13 ;  /* 0x000000ffff177224 */ /* 0x000fe200078e000d */
[----:B------:R-:W-:Y:S02]  /*0930*/  MOV R22, R12 ;  /* 0x0000000c00167202 */ /* 0x000fe40000000f00 */
[-C--:B------:R-:W-:Y:S02]  /*0940*/  MOV R24, R0.reuse ;  /* 0x0000000000187202 */ /* 0x080fe40000000f00 */
[----:B------:R-:W-:-:S07]  /*0950*/  MOV R8, R0 ;  /* 0x0000000000087202 */ /* 0x000fce0000000f00 */
.L_x_90:
[----:B------:R-:W2:Y:S04]  /*0960*/  LDG.E R28, desc[UR6][R16.64+-0x4] ;  /* 0xfffffc06101c7981 */ /* 0x000ea8000c1e1900 */
[----:B------:R-:W3:Y:S04]  /*0970*/  LDG.E R20, desc[UR6][R16.64+-0x8] ;  /* 0xfffff80610147981 */ /* 0x000ee8000c1e1900 */
        /* <DEDUP_REMOVED lines=8> */
[----:B-12---:R-:W1:Y:S08]  /*0a00*/  F2F.F64.F32 R18, R28 ;  /* 0x0000001c00127310 */ /* 0x006e700000201800 */
[----:B---3--:R-:W2:Y:S01]  /*0a10*/  F2F.F64.F32 R20, R20 ;  /* 0x0000001400147310 */ /* 0x008ea20000201800 */
[----:B-1----:R-:W-:-:S07]  /*0a20*/  DMUL R18, R18, UR4 ;  /* 0x0000000412127c28 */ /* 0x002fce0008000000 */
[----:B----4-:R-:W1:Y:S01]  /*0a30*/  F2F.F64.F32 R26, R26 ;  /* 0x0000001a001a7310 */ /* 0x010e620000201800 */
[----:B--2---:R-:W-:Y:S01]  /*0a40*/  DFMA R18, R20, UR8, R18 ;  /* 0x0000000814127c2b */ /* 0x004fe20008000012 */
[----:B------:R-:W-:-:S06]  /*0a50*/  UMOV UR8, 0xb6b7109 ;  /* 0x0b6b710900087882 */ /* 0x000fcc0000000000 */
[----:B-----5:R-:W2:Y:S01]  /*0a60*/  F2F.F64.F32 R20, R25 ;  /* 0x0000001900147310 */ /* 0x020ea20000201800 */
[----:B------:R-:W-:Y:S02]  /*0a70*/  UMOV UR9, 0x3fccb0bf ;  /* 0x3fccb0bf00097882 */ /* 0x000fe40000000000 */
[----:B-1----:R-:W-:-:S08]  /*0a80*/  DFMA R18, R26, UR8, R18 ;  /* 0x000000081a127c2b */ /* 0x002fd00008000012 */
[----:B--2---:R-:W-:-:S10]  /*0a90*/  DFMA R28, R20, -UR10, R18 ;  /* 0x8000000a141c7c2b */ /* 0x004fd40008000012 */
[----:B------:R-:W1:Y:S02]  /*0aa0*/  F2F.F32.F64 R29, R28 ;  /* 0x0000001c001d7310 */ /* 0x000e640000301000 */
[----:B-1----:R1:W-:Y:S04]  /*0ab0*/  STG.E desc[UR6][R22.64], R29 ;  /* 0x0000001d16007986 */ /* 0x0023e8000c101906 */
[----:B------:R-:W2:Y:S04]  /*0ac0*/  LDG.E R28, desc[UR6][R16.64+-0x4] ;  /* 0xfffffc06101c7981 */ /* 0x000ea8000c1e1900 */
[----:B------:R-:W3:Y:S04]  /*0ad0*/  LDG.E R27, desc[UR6][R16.64+-0x8] ;  /* 0xfffff806101b7981 */ /* 0x000ee8000c1e1900 */
[----:B------:R-:W4:Y:S04]  /*0ae0*/  LDG.E R26, desc[UR6][R16.64] ;  /* 0x00000006101a7981 */ /* 0x000f28000c1e1900 */
[----:B------:R5:W4:Y:S01]  /*0af0*/  LDG.E R25, desc[UR6][R16.64+0x4] ;  /* 0x0000040610197981 */ /* 0x000b22000c1e1900 */
[----:B------:R-:W-:Y:S01]  /*0b00*/  VIADD R24, R24, 0x2 ;  /* 0x0000000218187836 */ /* 0x000fe20000000000 */
[----:B-1----:R-:W-:-:S02]  /*0b10*/  IADD3 R22, P1, PT, R22, 0x4, RZ ;  /* 0x0000000416167810 */ /* 0x002fc40007f3e0ff */
[----:B------:R-:W-:Y:S02]  /*0b20*/  IADD3 R8, PT, PT, R8, 0x1, RZ ;  /* 0x0000000108087810 */ /* 0x000fe40007ffe0ff */
[----:B------:R-:W-:Y:S02]  /*0b30*/  ISETP.GE.AND P0, PT, R24, R7, PT ;  /* 0x000000071800720c */ /* 0x000fe40003f06270 */
[----:B------:R-:W-:Y:S02]  /*0b40*/  IADD3.X R23, PT, PT, RZ, R23, RZ, P1, !PT ;  /* 0x00000017ff177210 */ /* 0x000fe40000ffe4ff */
[----:B-----5:R-:W-:-:S04]  /*0b50*/  IADD3 R16, P2, PT, R16, 0x8, RZ ;  /* 0x0000000810107810 */ /* 0x020fc80007f5e0ff */
[----:B------:R-:W-:Y:S01]  /*0b60*/  IADD3.X R17, PT, PT, RZ, R17, RZ, P2, !PT ;  /* 0x00000011ff117210 */ /* 0x000fe200017fe4ff */
[----:B--2---:R-:W1:Y:S08]  /*0b70*/  F2F.F64.F32 R20, R28 ;  /* 0x0000001c00147310 */ /* 0x004e700000201800 */
[----:B---3--:R-:W2:Y:S01]  /*0b80*/  F2F.F64.F32 R18, R27 ;  /* 0x0000001b00127310 */ /* 0x008ea20000201800 */
[----:B-1----:R-:W-:-:S07]  /*0b90*/  DMUL R20, R20, UR8 ;  /* 0x0000000814147c28 */ /* 0x002fce0008000000 */
[----:B----4-:R-:W1:Y:S01]  /*0ba0*/  F2F.F64.F32 R26, R26 ;  /* 0x0000001a001a7310 */ /* 0x010e620000201800 */
[----:B--2---:R-:W-:-:S07]  /*0bb0*/  DFMA R18, R18, -UR10, -R20 ;  /* 0x8000000a12127c2b */ /* 0x004fce0008000814 */
[----:B------:R-:W2:Y:S01]  /*0bc0*/  F2F.F64.F32 R20, R25 ;  /* 0x0000001900147310 */ /* 0x000ea20000201800 */
[----:B-1----:R-:W-:Y:S01]  /*0bd0*/  DFMA R18, R26, UR4, R18 ;  /* 0x000000041a127c2b */ /* 0x002fe20008000012 */
[----:B------:R-:W-:Y:S01]  /*0be0*/  UMOV UR4, 0x4748bf14 ;  /* 0x4748bf1400047882 */ /* 0x000fe20000000000 */
[----:B------:R-:W-:-:S06]  /*0bf0*/  UMOV UR5, 0x3fdee8dd ;  /* 0x3fdee8dd00057882 */ /* 0x000fcc0000000000 */
[----:B--2---:R-:W-:Y:S01]  /*0c00*/  DFMA R20, R20, -UR4, R18 ;  /* 0x8000000414147c2b */ /* 0x004fe20008000012 */
[----:B0-----:R-:W-:-:S04]  /*0c10*/  IMAD.WIDE.U32 R18, R6, 0x4, R14 ;  /* 0x0000000406127825 */ /* 0x001fc800078e000e */
[----:B------:R-:W-:-:S05]  /*0c20*/  VIADD R6, R6, 0x1 ;  /* 0x0000000106067836 */ /* 0x000fca0000000000 */
[----:B------:R-:W0:Y:S02]  /*0c30*/  F2F.F32.F64 R21, R20 ;  /* 0x0000001400157310 */ /* 0x000e240000301000 */
[----:B0-----:R1:W-:Y:S01]  /*0c40*/  STG.E desc[UR6][R18.64], R21 ;  /* 0x0000001512007986 */ /* 0x0013e2000c101906 */
[----:B------:R-:W-:Y:S05]  /*0c50*/  @!P0 BRA `(.L_x_90) ;  /* 0xfffffffc00408947 */ /* 0x000fea000383ffff */
.L_x_89:
[----:B------:R-:W-:Y:S05]  /*0c60*/  BSYNC.RECONVERGENT B0 ;  /* 0x0000000000007941 */ /* 0x000fea0003800200 */
.L_x_88:
[----:B------:R-:W0:Y:S01]  /*0c70*/  LDC.64 R14, c[0x0][0x388] ;  /* 0x0000e200ff0e7b82 */ /* 0x000e220000000a00 */
[----:B------:R-:W2:Y:S04]  /*0c80*/  LDG.E R28, desc[UR6][R10.64] ;  /* 0x000000060a1c7981 */ /* 0x000ea8000c1e1900 */
[----:B------:R-:W3:Y:S01]  /*0c90*/  LDG.E R20, desc[UR6][R10.64+0x4] ;  /* 0x000004060a147981 */ /* 0x000ee2000c1e1900 */
[----:B0-----:R-:W-:-:S05]  /*0ca0*/  IMAD.WIDE.U32 R22, R5, 0x4, R14 ;  /* 0x0000000405167825 */ /* 0x001fca00078e000e */
[----:B------:R-:W4:Y:S04]  /*0cb0*/  LDG.E R25, desc[UR6][R22.64+-0x4] ;  /* 0xfffffc0616197981 */ /* 0x000f28000c1e1900 */
[----:B------:R-:W1:Y:S01]  /*0cc0*/  LDG.E R24, desc[UR6][R22.64+-0x8] ;  /* 0xfffff80616187981 */ /* 0x000e62000c1e1900 */
[----:B------:R-:W-:Y:S01]  /*0cd0*/  UMOV UR4, 0xd6e3fd71 ;  /* 0xd6e3fd7100047882 */ /* 0x000fe20000000000 */
[----:B------:R-:W-:Y:S01]  /*0ce0*/  UMOV UR5, 0x3feac4bd ;  /* 0x3feac4bd00057882 */ /* 0x000fe20000000000 */
[----:B------:R-:W-:Y:S01]  /*0cf0*/  UMOV UR8, 0x4748bf14 ;  /* 0x4748bf1400087882 */ /* 0x000fe20000000000 */
[----:B------:R-:W-:Y:S01]  /*0d00*/  UMOV UR9, 0x3fdee8dd ;  /* 0x3fdee8dd00097882 */ /* 0x000fe20000000000 */
[----:B------:R-:W-:Y:S01]  /*0d10*/  UMOV UR10, 0xc1930691 ;  /* 0xc1930691000a7882 */ /* 0x000fe20000000000 */
[----:B------:R-:W-:Y:S01]  /*0d20*/  UMOV UR11, 0x3fc0907d ;  /* 0x3fc0907d000b7882 */ /* 0x000fe20000000000 */
[----:B--2---:R-:W-:Y:S08]  /*0d30*/  F2F.F64.F32 R16, R28 ;  /* 0x0000001c00107310 */ /* 0x004ff00000201800 */
[----:B----4-:R-:W0:Y:S08]  /*0d40*/  F2F.F64.F32 R6, R25 ;  /* 0x0000001900067310 */ /* 0x010e300000201800 */
[----:B-1----:R-:W1:Y:S01]  /*0d50*/  F2F.F64.F32 R18, R24 ;  /* 0x0000001800127310 */ /* 0x002e620000201800 */
[----:B0-----:R-:W-:-:S07]  /*0d60*/  DMUL R6, R6, UR4 ;  /* 0x0000000406067c28 */ /* 0x001fce0008000000 */
[----:B---3--:R-:W0:Y:S01]  /*0d70*/  F2F.F64.F32 R20, R20 ;  /* 0x0000001400147310 */ /* 0x008e220000201800 */
[----:B-1----:R-:W-:Y:S01]  /*0d80*/  DFMA R18, R18, UR8, R6 ;  /* 0x0000000812127c2b */ /* 0x002fe20008000006 */
[----:B------:R-:W-:Y:S01]  /*0d90*/  UMOV UR8, 0xb6b7109 ;  /* 0x0b6b710900087882 */ /* 0x000fe20000000000 */
[----:B------:R-:W-:Y:S01]  /*0da0*/  UMOV UR9, 0x3fccb0bf ;  /* 0x3fccb0bf00097882 */ /* 0x000fe20000000000 */
[----:B------:R-:W1:Y:S05]  /*0db0*/  LDC.64 R6, c[0x0][0x380] ;  /* 0x0000e000ff067b82 */ /* 0x000e6a0000000a00 */
[----:B------:R-:W-:-:S08]  /*0dc0*/  DFMA R16, R16, UR8, R18 ;  /* 0x0000000810107c2b */ /* 0x000fd00008000012 */
[----:B0-----:R-:W-:-:S10]  /*0dd0*/  DFMA R24, R20, -UR10, R16 ;  /* 0x8000000a14187c2b */ /* 0x001fd40008000010 */
[----:B------:R-:W0:Y:S01]  /*0de0*/  F2F.F32.F64 R25, R24 ;  /* 0x0000001800197310 */ /* 0x000e220000301000 */
[----:B-1----:R-:W-:-:S05]  /*0df0*/  IMAD.WIDE.U32 R26, R8, 0x4, R6 ;  /* 0x00000004081a7825 */ /* 0x002fca00078e0006 */
[----:B0-----:R0:W-:Y:S04]  /*0e00*/  STG.E desc[UR6][R26.64], R25 ;  /* 0x000000191a007986 */ /* 0x0011e8000c101906 */
[----:B------:R-:W2:Y:S04]  /*0e10*/  LDG.E R29, desc[UR6][R22.64+-0x4] ;  /* 0xfffffc06161d7981 */ /* 0x000ea8000c1e1900 */
[----:B------:R-:W3:Y:S04]  /*0e20*/  LDG.E R28, desc[UR6][R22.64+-0x8] ;  /* 0xfffff806161c7981 */ /* 0x000ee8000c1e1900 */
[----:B------:R-:W4:Y:S04]  /*0e30*/  LDG.E R24, desc[UR6][R10.64] ;  /* 0x000000060a187981 */ /* 0x000f28000c1e1900 */
[----:B0-----:R-:W5:Y:S01]  /*0e40*/  LDG.E R26, desc[UR6][R10.64+0x4] ;  /* 0x000004060a1a7981 */ /* 0x001f62000c1e1900 */
[----:B------:R-:W-:Y:S01]  /*0e50*/  BSSY.RECONVERGENT B0, `(.L_x_91) ;  /* 0x0000017000007945 */ /* 0x000fe20003800200 */
        /* <DEDUP_REMOVED lines=9> */
[----:B-1----:R-:W-:Y:S01]  /*0ef0*/  DFMA R16, R16, -UR4, R18 ;  /* 0x8000000410107c2b */ /* 0x002fe20008000012 */
[----:B------:R-:W-:-:S09]  /*0f00*/  IADD3 R19, PT, PT, R9, R8, RZ ;  /* 0x0000000809137210 */ /* 0x000fd20007ffe0ff */
[----:B------:R-:W0:Y:S01]  /*0f10*/  F2F.F32.F64 R17, R16 ;  /* 0x0000001000117310 */ /* 0x000e220000301000 */
[----:B------:R-:W-:-:S05]  /*0f20*/  IMAD.WIDE.U32 R18, R19, 0x4, R6 ;  /* 0x0000000413127825 */ /* 0x000fca00078e0006 */
[----:B0-----:R0:W-:Y:S01]  /*0f30*/  STG.E desc[UR6][R18.64], R17 ;  /* 0x0000001112007986 */ /* 0x0011e2000c101906 */
[----:B------:R-:W-:-:S07]  /*0f40*/  IMAD.MOV.U32 R21, RZ, RZ, R0 ;  /* 0x000000ffff157224 */ /* 0x000fce00078e0000 */
.L_x_92:
[----:B01----:R-:W-:-:S06]  /*0f50*/  IMAD.WIDE.U32 R16, R21, 0x4, R6 ;  /* 0x0000000415107825 */ /* 0x003fcc00078e0006 */
[----:B------:R-:W2:Y:S01]  /*0f60*/  LDG.E R17, desc[UR6][R16.64] ;  /* 0x0000000610117981 */ /* 0x000ea2000c1e1900 */
[C---:B------:R-:W-:Y:S01]  /*0f70*/  IMAD.WIDE.U32 R18, R21.reuse, 0x4, R14 ;  /* 0x0000000415127825 */ /* 0x040fe200078e000e */
[----:B------:R-:W-:-:S04]  /*0f80*/  IADD3 R21, PT, PT, R21, 0x1, RZ ;  /* 0x0000000115157810 */ /* 0x000fc80007ffe0ff */
[----:B------:R-:W-:Y:S01]  /*0f90*/  ISETP.GE.AND P0, PT, R21, R5, PT ;  /* 0x000000051500720c */ /* 0x000fe20003f06270 */
[----:B--2---:R1:W-:-:S12]  /*0fa0*/  STG.E desc[UR6][R18.64], R17 ;  /* 0x0000001112007986 */ /* 0x0043d8000c101906 */
[----:B------:R-:W-:Y:S05]  /*0fb0*/  @!P0 BRA `(.L_x_92) ;  /* 0xfffffffc00e48947 */ /* 0x000fea000383ffff */
[----:B------:R-:W-:Y:S05]  /*0fc0*/  BSYNC.RECONVERGENT B0 ;  /* 0x0000000000007941 */ /* 0x000fea0003800200 */
.L_x_91:
[----:B------:R-:W-:-:S13]  /*0fd0*/  ISETP.GE.U32.AND P0, PT, R3, 0x8, PT ;  /* 0x000000080300780c */ /* 0x000fda0003f06070 */
[----:B------:R-:W-:Y:S05]  /*0fe0*/  @!P0 EXIT ;  /* 0x000000000000894d */ /* 0x000fea0003800000 */
[----:B------:R-:W-:Y:S01]  /*0ff0*/  MOV R3, R9 ;  /* 0x0000000900037202 */ /* 0x000fe20000000f00 */
[----:B------:R-:W-:Y:S06]  /*1000*/  BRA `(.L_x_93) ;  /* 0xfffffff800187947 */ /* 0x000fec000383ffff */
.L_x_94:
        /* <DEDUP_REMOVED lines=15> */
.L_x_124:


//--------------------- .text._Z12sumOfSquaresPfS_iiiPl --------------------------
	.section	.text._Z12sumOfSquaresPfS_iiiPl,"ax",@progbits
	.align	128
.text._Z12sumOfSquaresPfS_iiiPl:
        .type           _Z12sumOfSquaresPfS_iiiPl,@function
        .size           _Z12sumOfSquaresPfS_iiiPl,(.L_x_110 - _Z12sumOfSquaresPfS_iiiPl)
        .other          _Z12sumOfSquaresPfS_iiiPl,@"STO_CUDA_ENTRY STV_DEFAULT"
_Z12sumOfSquaresPfS_iiiPl:
[----:B------:R-:W-:Y:S01]  /*0000*/  LDC R1, c[0x0][0x37c] ;  /* 0x0000df00ff017b82 */ /* 0x000fe20000000800 */
[----:B------:R-:W0:Y:S07]  /*0010*/  S2R R0, SR_TID.X ;  /* 0x0000000000007919 */ /* 0x000e2e0000002100 */
[----:B------:R-:W1:Y:S01]  /*0020*/  LDC.64 R2, c[0x0][0x3a0] ;  /* 0x0000e800ff027b82 */ /* 0x000e620000000a00 */
[----:B------:R-:W2:Y:S01]  /*0030*/  LDCU.64 UR4, c[0x0][0x390] ;  /* 0x00007200ff0477ac */ /* 0x000ea20008000a00 */
[----:B------:R-:W1:Y:S01]  /*0040*/  S2R R7, SR_CTAID.X ;  /* 0x0000000000077919 */ /* 0x000e620000002500 */
[----:B------:R-:W3:Y:S05]  /*0050*/  LDCU.64 UR6, c[0x0][0x358] ;  /* 0x00006b00ff0677ac */ /* 0x000eea0008000a00 */
[----:B------:R-:W4:Y:S01]  /*0060*/  LDC R9, c[0x0][0x398] ;  /* 0x0000e600ff097b82 */ /* 0x000f220000000800 */
[----:B--2---:R-:W-:Y:S01]  /*0070*/  UIMAD UR4, UR5, UR4, URZ ;  /* 0x00000004050472a4 */ /* 0x004fe2000f8e02ff */
[----:B0-----:R-:W-:-:S05]  /*0080*/  ISETP.NE.AND P0, PT, R0, RZ, PT ;  /* 0x000000ff0000720c */ /* 0x001fca0003f05270 */
[----:B----4-:R-:W-:Y:S02]  /*0090*/  IMAD R9, R9, UR4, RZ ;  /* 0x0000000409097c24 */ /* 0x010fe4000f8e02ff */
[----:B-1----:R-:W-:-:S06]  /*00a0*/  IMAD.WIDE.U32 R2, R7, 0x8, R2 ;  /* 0x0000000807027825 */ /* 0x002fcc00078e0002 */
[----:B------:R-:W-:Y:S01]  /*00b0*/  @!P0 CS2R R4, SR_CLOCKLO ;  /* 0x0000000000048805 */ /* 0x000fe20000015000 */
[----:B------:R-:W0:Y:S01]  /*00c0*/  S2UR UR5, SR_CgaCtaId ;  /* 0x00000000000579c3 */ /* 0x000e220000008800 */
[----:B------:R-:W-:-:S03]  /*00d0*/  UMOV UR4, 0x400 ;  /* 0x0000040000047882 */ /* 0x000fc60000000000 */
[----:B---3--:R1:W-:Y:S01]  /*00e0*/  @!P0 STG.E.64 desc[UR6][R2.64], R4 ;  /* 0x0000000402008986 */ /* 0x0083e2000c101b06 */
[----:B------:R-:W-:Y:S01]  /*00f0*/  LEA R10, R7, R0, 0x8 ;  /* 0x00000000070a7211 */ /* 0x000fe200078e40ff */
[----:B------:R-:W-:Y:S03]  /*0100*/  BSSY.RECONVERGENT B0, `(.L_x_95) ;  /* 0x000007b000007945 */ /* 0x000fe60003800200 */
[----:B------:R-:W-:Y:S01]  /*0110*/  ISETP.GE.AND P1, PT, R10, R9, PT ;  /* 0x000000090a00720c */ /* 0x000fe20003f26270 */
[----:B0-----:R-:W-:-:S06]  /*0120*/  ULEA UR4, UR5, UR4, 0x18 ;  /* 0x0000000405047291 */ /* 0x001fcc000f8ec0ff */
[----:B------:R-:W-:-:S05]  /*0130*/  LEA R6, R0, UR4, 0x2 ;  /* 0x0000000400067c11 */ /* 0x000fca000f8e10ff */
[----:B------:R1:W-:Y:S01]  /*0140*/  STS [R6], RZ ;  /* 0x000000ff06007388 */ /* 0x0003e20000000800 */
[----:B------:R-:W-:Y:S05]  /*0150*/  @P1 BRA `(.L_x_96) ;  /* 0x0000000400d41947 */ /* 0x000fea0003800000 */
[----:B-1----:R-:W-:Y:S01]  /*0160*/  LOP3.LUT R4, RZ, R0, RZ, 0x33, !PT ;  /* 0x00000000ff047212 */ /* 0x002fe200078e33ff */
[----:B------:R-:W-:Y:S01]  /*0170*/  BSSY.RECONVERGENT B1, `(.L_x_97) ;  /* 0x0000037000017945 */ /* 0x000fe20003800200 */
[----:B------:R-:W-:-:S04]  /*0180*/  VIADDMNMX R9, R10, 0x200, R9, !PT ;  /* 0x000002000a097846 */ /* 0x000fc80007800109 */
[----:B------:R-:W-:Y:S01]  /*0190*/  IADD3 R4, PT, PT, R9, R4, RZ ;  /* 0x0000000409047210 */ /* 0x000fe20007ffe0ff */
[----:B------:R-:W-:-:S04]  /*01a0*/  HFMA2 R9, -RZ, RZ, 0, 0 ;  /* 0x00000000ff097431 */ /* 0x000fc800000001ff */
[----:B------:R-:W-:-:S05]  /*01b0*/  IMAD R4, R7, -0x100, R4 ;  /* 0xffffff0007047824 */ /* 0x000fca00078e0204 */
[C---:B------:R-:W-:Y:S02]  /*01c0*/  ISETP.GE.U32.AND P2, PT, R4.reuse, 0x1e00, PT ;  /* 0x00001e000400780c */ /* 0x040fe40003f46070 */
[----:B------:R-:W-:-:S04]  /*01d0*/  LEA.HI R8, R4, 0x1, RZ, 0x17 ;  /* 0x0000000104087811 */ /* 0x000fc800078fb8ff */
[----:B------:R-:W-:-:S04]  /*01e0*/  LOP3.LUT R25, R8, 0xf, RZ, 0xc0, !PT ;  /* 0x0000000f08197812 */ /* 0x000fc800078ec0ff */
[----:B------:R-:W-:-:S03]  /*01f0*/  ISETP.NE.AND P1, PT, R25, RZ, PT ;  /* 0x000000ff1900720c */ /* 0x000fc60003f25270 */
[----:B------:R-:W-:Y:S10]  /*0200*/  @!P2 BRA `(.L_x_98) ;  /* 0x0000000000b4a947 */ /* 0x000ff40003800000 */
[----:B------:R-:W0:Y:S01]  /*0210*/  LDC.64 R4, c[0x0][0x380] ;  /* 0x0000e000ff047b82 */ /* 0x000e220000000a00 */
[----:B------:R-:W-:Y:S02]  /*0220*/  LOP3.LUT R11, R8, 0xfffff0, RZ, 0xc0, !PT ;  /* 0x00fffff0080b7812 */ /* 0x000fe400078ec0ff */
[----:B------:R-:W-:Y:S02]  /*0230*/  MOV R9, RZ ;  /* 0x000000ff00097202 */ /* 0x000fe40000000f00 */
[----:B------:R-:W-:Y:S01]  /*0240*/  IADD3 R11, PT, PT, -R11, RZ, RZ ;  /* 0x000000ff0b0b7210 */ /* 0x000fe20007ffe1ff */
[----:B0-----:R-:W-:-:S03]  /*0250*/  IMAD.WIDE.U32 R4, R10, 0x4, R4 ;  /* 0x000000040a047825 */ /* 0x001fc600078e0004 */
[----:B------:R-:W-:-:S04]  /*0260*/  IADD3 R4, P2, PT, R4, 0x4000, RZ ;  /* 0x0000400004047810 */ /* 0x000fc80007f5e0ff */
[----:B------:R-:W-:-:S09]  /*0270*/  IADD3.X R5, PT, PT, RZ, R5, RZ, P2, !PT ;  /* 0x00000005ff057210 */ /* 0x000fd200017fe4ff */
.L_x_99:
[----:B------:R-:W2:Y:S04]  /*0280*/  LDG.E R24, desc[UR6][R4.64+-0x4000] ;  /* 0xffc0000604187981 */ /* 0x000ea8000c1e1900 */
[----:B------:R-:W3:Y:S04]  /*0290*/  LDG.E R27, desc[UR6][R4.64+-0x3800] ;  /* 0xffc80006041b7981 */ /* 0x000ee8000c1e1900 */
[----:B------:R-:W4:Y:S04]  /*02a0*/  LDG.E R23, desc[UR6][R4.64+-0x3000] ;  /* 0xffd0000604177981 */ /* 0x000f28000c1e1900 */
[----:B------:R-:W5:Y:S04]  /*02b0*/  LDG.E R22, desc[UR6][R4.64+-0x2800] ;  /* 0xffd8000604167981 */ /* 0x000f68000c1e1900 */
        /* <DEDUP_REMOVED lines=9> */
[----:B------:R-:W5:Y:S01]  /*0350*/  LDG.E R12, desc[UR6][R4.64+0x2800] ;  /* 0x00280006040c7981 */ /* 0x000f62000c1e1900 */
[----:B--2---:R-:W-:-:S03]  /*0360*/  FFMA R24, R24, R24, R9 ;  /* 0x0000001818187223 */ /* 0x004fc60000000009 */
[----:B------:R-:W2:Y:S01]  /*0370*/  LDG.E R9, desc[UR6][R4.64+0x3000] ;  /* 0x0030000604097981 */ /* 0x000ea2000c1e1900 */
[----:B---3--:R-:W-:-:S03]  /*0380*/  FFMA R26, R27, R27, R24 ;  /* 0x0000001b1b1a7223 */ /* 0x008fc60000000018 */
[----:B------:R0:W3:Y:S01]  /*0390*/  LDG.E R24, desc[UR6][R4.64+0x3800] ;  /* 0x0038000604187981 */ /* 0x0000e2000c1e1900 */
[----:B------:R-:W-:Y:S01]  /*03a0*/  IADD3 R11, PT, PT, R11, 0x10, RZ ;  /* 0x000000100b0b7810 */ /* 0x000fe20007ffe0ff */
[----:B----4-:R-:W-:Y:S01]  /*03b0*/  FFMA R23, R23, R23, R26 ;  /* 0x0000001717177223 */ /* 0x010fe2000000001a */
[----:B------:R-:W-:Y:S02]  /*03c0*/  IADD3 R10, PT, PT, R10, 0x2000, RZ ;  /* 0x000020000a0a7810 */ /* 0x000fe40007ffe0ff */
[----:B------:R-:W-:Y:S01]  /*03d0*/  ISETP.NE.AND P2, PT, R11, RZ, PT ;  /* 0x000000ff0b00720c */ /* 0x000fe20003f45270 */
[----:B-----5:R-:W-:-:S04]  /*03e0*/  FFMA R22, R22, R22, R23 ;  /* 0x0000001616167223 */ /* 0x020fc80000000017 */
[----:B------:R-:W-:Y:S01]  /*03f0*/  FFMA R21, R21, R21, R22 ;  /* 0x0000001515157223 */ /* 0x000fe20000000016 */
[----:B0-----:R-:W-:-:S03]  /*0400*/  IADD3 R4, P3, PT, R4, 0x8000, RZ ;  /* 0x0000800004047810 */ /* 0x001fc60007f7e0ff */
[----:B------:R-:W-:Y:S01]  /*0410*/  FFMA R20, R20, R20, R21 ;  /* 0x0000001414147223 */ /* 0x000fe20000000015 */
[----:B------:R-:W-:-:S03]  /*0420*/  IADD3.X R5, PT, PT, RZ, R5, RZ, P3, !PT ;  /* 0x00000005ff057210 */ /* 0x000fc60001ffe4ff */
[----:B------:R-:W-:-:S04]  /*0430*/  FFMA R19, R19, R19, R20 ;  /* 0x0000001313137223 */ /* 0x000fc80000000014 */
[----:B------:R-:W-:-:S04]  /*0440*/  FFMA R18, R18, R18, R19 ;  /* 0x0000001212127223 */ /* 0x000fc80000000013 */
[----:B------:R-:W-:-:S04]  /*0450*/  FFMA R17, R17, R17, R18 ;  /* 0x0000001111117223 */ /* 0x000fc80000000012 */
[----:B------:R-:W-:-:S04]  /*0460*/  FFMA R16, R16, R16, R17 ;  /* 0x0000001010107223 */ /* 0x000fc80000000011 */
[----:B------:R-:W-:-:S04]  /*0470*/  FFMA R15, R15, R15, R16 ;  /* 0x0000000f0f0f7223 */ /* 0x000fc80000000010 */
[----:B------:R-:W-:-:S04]  /*0480*/  FFMA R14, R14, R14, R15 ;  /* 0x0000000e0e0e7223 */ /* 0x000fc8000000000f */
[----:B------:R-:W-:-:S04]  /*0490*/  FFMA R13, R13, R13, R14 ;  /* 0x0000000d0d0d7223 */ /* 0x000fc8000000000e */
[----:B------:R-:W-:-:S04]  /*04a0*/  FFMA R12, R12, R12, R13 ;  /* 0x0000000c0c0c7223 */ /* 0x000fc8000000000d */
[----:B--2---:R-:W-:-:S04]  /*04b0*/  FFMA R9, R9, R9, R12 ;  /* 0x0000000909097223 */ /* 0x004fc8000000000c */
[----:B---3--:R-:W-:Y:S01]  /*04c0*/  FFMA R9, R24, R24, R9 ;  /* 0x0000001818097223 */ /* 0x008fe20000000009 */
[----:B------:R-:W-:Y:S06]  /*04d0*/  @P2 BRA `(.L_x_99) ;  /* 0xfffffffc00682947 */ /* 0x000fec000383ffff */
.L_x_98:
[----:B------:R-:W-:Y:S05]  /*04e0*/  BSYNC.RECONVERGENT B1 ;  /* 0x0000000000017941 */ /* 0x000fea0003800200 */
.L_x_97:
[----:B------:R-:W-:Y:S04]  /*04f0*/  BSSY.RECONVERGENT B1, `(.L_x_100) ;  /* 0x000003a000017945 */ /* 0x000fe80003800200 */
[----:B------:R-:W-:Y:S05]  /*0500*/  @!P1 BRA `(.L_x_101) ;  /* 0x0000000000e09947 */ /* 0x000fea0003800000 */
[----:B------:R-:W-:Y:S01]  /*0510*/  ISETP.GE.U32.AND P1, PT, R25, 0x8, PT ;  /* 0x000000081900780c */ /* 0x000fe20003f26070 */
[----:B------:R-:W-:Y:S01]  /*0520*/  BSSY.RECONVERGENT B2, `(.L_x_102) ;  /* 0x0000017000027945 */ /* 0x000fe20003800200 */
[----:B------:R-:W-:-:S04]  /*0530*/  LOP3.LUT R11, R8, 0x7, RZ, 0xc0, !PT ;  /* 0x00000007080b7812 */ /* 0x000fc800078ec0ff */
[----:B------:R-:W-:-:S07]  /*0540*/  ISETP.NE.AND P2, PT, R11, RZ, PT ;  /* 0x000000ff0b00720c */ /* 0x000fce0003f45270 */
[----:B------:R-:W-:Y:S06]  /*0550*/  @!P1 BRA `(.L_x_103) ;  /* 0x00000000004c9947 */ /* 0x000fec0003800000 */
[----:B------:R-:W0:Y:S02]  /*0560*/  LDC.64 R4, c[0x0][0x380] ;  /* 0x0000e000ff047b82 */ /* 0x000e240000000a00 */
[----:B0-----:R-:W-:-:S05]  /*0570*/  IMAD.WIDE.U32 R4, R10, 0x4, R4 ;  /* 0x000000040a047825 */ /* 0x001fca00078e0004 */
[----:B------:R-:W2:Y:S04]  /*0580*/  LDG.E R12, desc[UR6][R4.64] ;  /* 0x00000006040c7981 */ /* 0x000ea8000c1e1900 */
[----:B------:R-:W3:Y:S04]  /*0590*/  LDG.E R14, desc[UR6][R4.64+0x800] ;  /* 0x00080006040e7981 */ /* 0x000ee8000c1e1900 */
[----:B------:R-:W4:Y:S04]  /*05a0*/  LDG.E R16, desc[UR6][R4.64+0x1000] ;  /* 0x0010000604107981 */ /* 0x000f28000c1e1900 */
[----:B------:R-:W5:Y:S04]  /*05b0*/  LDG.E R18, desc[UR6][R4.64+0x1800] ;  /* 0x0018000604127981 */ /* 0x000f68000c1e1900 */
[----:B------:R-:W5:Y:S04]  /*05c0*/  LDG.E R20, desc[UR6][R4.64+0x2000] ;  /* 0x0020000604147981 */ /* 0x000f68000c1e1900 */
[----:B------:R-:W5:Y:S04]  /*05d0*/  LDG.E R22, desc[UR6][R4.64+0x2800] ;  /* 0x0028000604167981 */ /* 0x000f68000c1e1900 */
[----:B------:R-:W5:Y:S04]  /*05e0*/  LDG.E R24, desc[UR6][R4.64+0x3000] ;  /* 0x0030000604187981 */ /* 0x000f68000c1e1900 */
[----:B------:R-:W5:Y:S01]  /*05f0*/  LDG.E R26, desc[UR6][R4.64+0x3800] ;  /* 0x00380006041a7981 */ /* 0x000f62000c1e1900 */
[----:B------:R-:W-:Y:S01]  /*0600*/  IADD3 R10, PT, PT, R10, 0x1000, RZ ;  /* 0x000010000a0a7810 */ /* 0x000fe20007ffe0ff */
[----:B--2---:R-:W-:-:S04]  /*0610*/  FFMA R9, R12, R12, R9 ;  /* 0x0000000c0c097223 */ /* 0x004fc80000000009 */
[----:B---3--:R-:W-:-:S04]  /*0620*/  FFMA R9, R14, R14, R9 ;  /* 0x0000000e0e097223 */ /* 0x008fc80000000009 */
[----:B----4-:R-:W-:-:S04]  /*0630*/  FFMA R9, R16, R16, R9 ;  /* 0x0000001010097223 */ /* 0x010fc80000000009 */
[----:B-----5:R-:W-:-:S04]  /*0640*/  FFMA R9, R18, R18, R9 ;  /* 0x0000001212097223 */ /* 0x020fc80000000009 */
[----:B------:R-:W-:-:S04]  /*0650*/  FFMA R9, R20, R20, R9 ;  /* 0x0000001414097223 */ /* 0x000fc80000000009 */
[----:B------:R-:W-:-:S04]  /*0660*/  FFMA R9, R22, R22, R9 ;  /* 0x0000001616097223 */ /* 0x000fc80000000009 */
[----:B------:R-:W-:-:S04]  /*0670*/  FFMA R9, R24, R24, R9 ;  /* 0x0000001818097223 */ /* 0x000fc80000000009 */
[----:B------:R-:W-:-:S07]  /*0680*/  FFMA R9, R26, R26, R9 ;  /* 0x0000001a1a097223 */ /* 0x000fce0000000009 */
.L_x_103:
[----:B------:R-:W-:Y:S05]  /*0690*/  BSYNC.RECONVERGENT B2 ;  /* 0x0000000000027941 */ /* 0x000fea0003800200 */
.L_x_102:
        /* <DEDUP_REMOVED lines=11> */
[----:B------:R-:W5:Y:S01]  /*0750*/  LDG.E R18, desc[UR6][R4.64+0x1800] ;  /* 0x0018000604127981 */ /* 0x000f62000c1e1900 */
[----:B------:R-:W-:Y:S01]  /*0760*/  IADD3 R10, PT, PT, R10, 0x800, RZ ;  /* 0x000008000a0a7810 */ /* 0x000fe20007ffe0ff */
[----:B--2---:R-:W-:-:S04]  /*0770*/  FFMA R9, R12, R12, R9 ;  /* 0x0000000c0c097223 */ /* 0x004fc80000000009 */
[----:B---3--:R-:W-:-:S04]  /*0780*/  FFMA R9, R14, R14, R9 ;  /* 0x0000000e0e097223 */ /* 0x008fc80000000009 */
[----:B----4-:R-:W-:-:S04]  /*0790*/  FFMA R9, R16, R16, R9 ;  /* 0x0000001010097223 */ /* 0x010fc80000000009 */
[----:B-----5:R-:W-:-:S07]  /*07a0*/  FFMA R9, R18, R18, R9 ;  /* 0x0000001212097223 */ /* 0x020fce0000000009 */
.L_x_105:
[----:B------:R-:W-:Y:S05]  /*07b0*/  BSYNC.RECONVERGENT B2 ;  /* 0x0000000000027941 */ /* 0x000fea0003800200 */
.L_x_104:
[----:B------:R-:W-:Y:S05]  /*07c0*/  @!P2 BRA `(.L_x_101) ;  /* 0x000000000030a947 */ /* 0x000fea0003800000 */
[----:B------:R-:W0:Y:S01]  /*07d0*/  LDC.64 R4, c[0x0][0x380] ;  /* 0x0000e000ff047b82 */ /* 0x000e220000000a00 */
[----:B------:R-:W-:Y:S01]  /*07e0*/  IADD3 R8, PT, PT, -R8, RZ, RZ ;  /* 0x000000ff08087210 */ /* 0x000fe20007ffe1ff */
[----:B0-----:R-:W-:-:S07]  /*07f0*/  IMAD.WIDE.U32 R10, R10, 0x4, R4 ;  /* 0x000000040a0a7825 */ /* 0x001fce00078e0004 */
.L_x_106:
[----:B------:R-:W-:Y:S02]  /*0800*/  MOV R4, R10 ;  /* 0x0000000a00047202 */ /* 0x000fe40000000f00 */
[----:B------:R-:W-:-:S05]  /*0810*/  MOV R5, R11 ;  /* 0x0000000b00057202 */ /* 0x000fca0000000f00 */
[----:B------:R-:W2:Y:S01]  /*0820*/  LDG.E R4, desc[UR6][R4.64] ;  /* 0x0000000604047981 */ /* 0x000ea2000c1e1900 */
[----:B------:R-:W-:Y:S02]  /*0830*/  IADD3 R8, PT, PT, R8, 0x1, RZ ;  /* 0x0000000108087810 */ /* 0x000fe40007ffe0ff */
[----:B------:R-:W-:Y:S02]  /*0840*/  IADD3 R10, P2, PT, R10, 0x800, RZ ;  /* 0x000008000a0a7810 */ /* 0x000fe40007f5e0ff */
[----:B------:R-:W-:Y:S02]  /*0850*/  ISETP.NE.AND P1, PT, R8, RZ, PT ;  /* 0x000000ff0800720c */ /* 0x000fe40003f25270 */
[----:B------:R-:W-:Y:S01]  /*0860*/  IADD3.X R11, PT, PT, RZ, R11, RZ, P2, !PT ;  /* 0x0000000bff0b7210 */ /* 0x000fe200017fe4ff */
[----:B--2---:R-:W-:-:S10]  /*0870*/  FFMA R9, R4, R4, R9 ;  /* 0x0000000404097223 */ /* 0x004fd40000000009 */
[----:B------:R-:W-:Y:S05]  /*0880*/  @P1 BRA `(.L_x_106) ;  /* 0xfffffffc00dc1947 */ /* 0x000fea000383ffff */
.L_x_101:
[----:B------:R-:W-:Y:S05]  /*0890*/  BSYNC.RECONVERGENT B1 ;  /* 0x0000000000017941 */ /* 0x000fea0003800200 */
.L_x_100:
[----:B------:R0:W-:Y:S02]  /*08a0*/  STS [R6], R9 ;  /* 0x0000000906007388 */ /* 0x0001e40000000800 */
.L_x_96:
[----:B------:R-:W-:Y:S05]  /*08b0*/  BSYNC.RECONVERGENT B0 ;  /* 0x0000000000007941 */ /* 0x000fea0003800200 */
.L_x_95:
[----:B------:R-:W-:Y:S01]  /*08c0*/  BAR.SYNC.DEFER_BLOCKING 0x0 ;  /* 0x0000000000007b1d */ /* 0x000fe20000010000 */
[C---:B------:R-:W-:Y:S02]  /*08d0*/  ISETP.GT.U32.AND P1, PT, R0.reuse, 0x7f, PT ;  /* 0x0000007f0000780c */ /* 0x040fe40003f24070 */
[----:B------:R-:W-:-:S11]  /*08e0*/  ISETP.GT.U32.AND P2, PT, R0, 0x3f, PT ;  /* 0x0000003f0000780c */ /* 0x000fd60003f44070 */
[----:B-1----:R-:W-:Y:S04]  /*08f0*/  @!P1 LDS R4, [R6+0x200] ;  /* 0x0002000006049984 */ /* 0x002fe80000000800 */
[----:B------:R-:W1:Y:S02]  /*0900*/  @!P1 LDS R5, [R6] ;  /* 0x0000000006059984 */ /* 0x000e640000000800 */
[----:B-1----:R-:W-:-:S05]  /*0910*/  @!P1 FADD R5, R4, R5 ;  /* 0x0000000504059221 */ /* 0x002fca0000000000 */
[----:B------:R-:W-:Y:S01]  /*0920*/  @!P1 STS [R6], R5 ;  /* 0x0000000506009388 */ /* 0x000fe20000000800 */
[----:B------:R-:W-:Y:S01]  /*0930*/  BAR.SYNC.DEFER_BLOCKING 0x0 ;  /* 0x0000000000007b1d */ /* 0x000fe20000010000 */
[----:B------:R-:W-:-:S05]  /*0940*/  ISETP.GT.U32.AND P1, PT, R0, 0x1f, PT ;  /* 0x0000001f0000780c */ /* 0x000fca0003f24070 */
[----:B------:R-:W-:Y:S04]  /*0950*/  @!P2 LDS R4, [R6+0x100] ;  /* 0x000100000604a984 */ /* 0x000fe80000000800 */
[----:B0-----:R-:W0:Y:S02]  /*0960*/  @!P2 LDS R9, [R6] ;  /* 0x000000000609a984 */ /* 0x001e240000000800 */
[----:B0-----:R-:W-:-:S05]  /*0970*/  @!P2 FADD R9, R4, R9 ;  /* 0x000000090409a221 */ /* 0x001fca0000000000 */
[----:B------:R-:W-:Y:S01]  /*0980*/  @!P2 STS [R6], R9 ;  /* 0x000000090600a388 */ /* 0x000fe20000000800 */
[----:B------:R-:W-:Y:S01]  /*0990*/  BAR.SYNC.DEFER_BLOCKING 0x0 ;  /* 0x0000000000007b1d */ /* 0x000fe20000010000 */
[----:B------:R-:W-:-:S05]  /*09a0*/  ISETP.GT.U32.AND P2, PT, R0, 0xf, PT ;  /* 0x0000000f0000780c */ /* 0x000fca0003f44070 */
[----:B------:R-:W-:Y:S04]  /*09b0*/  @!P1 LDS R4, [R6+0x80] ;  /* 0x0000800006049984 */ /* 0x000fe80000000800 */
[----:B------:R-:W0:Y:S02]  /*09c0*/  @!P1 LDS R11, [R6] ;  /* 0x00000000060b9984 */ /* 0x000e240000000800 */
        /* <DEDUP_REMOVED lines=20> */
[----:B------:R-:W-:Y:S06]  /*0b10*/  BAR.SYNC.DEFER_BLOCKING 0x0 ;  /* 0x0000000000007b1d */ /* 0x000fec0000010000 */
[----:B------:R-:W-:Y:S04]  /*0b20*/  @!P1 LDS R0, [R6+0x8] ;  /* 0x0000080006009984 */ /* 0x000fe80000000800 */
[----:B------:R-:W0:Y:S02]  /*0b30*/  @!P1 LDS R5, [R6] ;  /* 0x0000000006059984 */ /* 0x000e240000000800 */
[----:B0-----:R-:W-:-:S05]  /*0b40*/  @!P1 FADD R5, R0, R5 ;  /* 0x0000000500059221 */ /* 0x001fca0000000000 */
[----:B------:R-:W-:Y:S01]  /*0b50*/  @!P1 STS [R6], R5 ;  /* 0x0000000506009388 */ /* 0x000fe20000000800 */
[----:B------:R-:W-:Y:S06]  /*0b60*/  BAR.SYNC.DEFER_BLOCKING 0x0 ;  /* 0x0000000000007b1d */ /* 0x000fec0000010000 */
[----:B------:R-:W0:Y:S02]  /*0b70*/  @!P0 LDS.64 R8, [UR4] ;  /* 0x00000004ff088984 */ /* 0x000e240008000a00 */
[----:B0-----:R-:W-:-:S05]  /*0b80*/  @!P0 FADD R8, R8, R9 ;  /* 0x0000000908088221 */ /* 0x001fca0000000000 */
[----:B------:R0:W-:Y:S01]  /*0b90*/  @!P0 STS [UR4], R8 ;  /* 0x00000008ff008988 */ /* 0x0001e20008000804 */
[----:B------:R-:W-:Y:S06]  /*0ba0*/  BAR.SYNC.DEFER_BLOCKING 0x0 ;  /* 0x0000000000007b1d */ /* 0x000fec0000010000 */
[----:B------:R-:W-:Y:S05]  /*0bb0*/  @P0 EXIT ;  /* 0x000000000000094d */ /* 0x000fea0003800000 */
[----:B------:R-:W1:Y:S01]  /*0bc0*/  LDS R9, [UR4] ;  /* 0x00000004ff097984 */ /* 0x000e620008000800 */
[----:B------:R-:W2:Y:S02]  /*0bd0*/  LDC.64 R4, c[0x0][0x388] ;  /* 0x0000e200ff047b82 */ /* 0x000ea40000000a00 */
[----:B--2---:R-:W-:-:S05]  /*0be0*/  IMAD.WIDE.U32 R4, R7, 0x4, R4 ;  /* 0x0000000407047825 */ /* 0x004fca00078e0004 */
[----:B-1----:R1:W-:Y:S02]  /*0bf0*/  STG.E desc[UR6][R4.64], R9 ;  /* 0x0000000904007986 */ /* 0x0023e4000c101906 */
[----:B-1----:R-:W-:-:S05]  /*0c00*/  CS2R R4, SR_CLOCKLO ;  /* 0x0000000000047805 */ /* 0x002fca0000015000 */
[----:B------:R-:W-:Y:S01]  /*0c10*/  STG.E.64 desc[UR6][R2.64+0x10], R4 ;  /* 0x0000100402007986 */ /* 0x000fe2000c101b06 */
[----:B------:R-:W-:Y:S05]  /*0c20*/  EXIT ;  /* 0x000000000000794d */ /* 0x000fea0003800000 */
.L_x_107:
        /* <DEDUP_REMOVED lines=13> */
.L_x_110:


//--------------------- .text._Z8initCUDAiii      --------------------------
	.section	.text._Z8initCUDAiii,"ax",@progbits
	.align	128
        .global         _Z8initCUDAiii
        .type           _Z8initCUDAiii,@function
        .size           _Z8initCUDAiii,(.L_x_125 - _Z8initCUDAiii)
        .other          _Z8initCUDAiii,@"STO_CUDA_ENTRY STV_DEFAULT"
_Z8initCUDAiii:
.text._Z8initCUDAiii:
[----:B------:R-:W-:Y:S01]  /*0000*/  LDC R1, c[0x0][0x37c] ;  /* 0x0000df00ff017b82 */ /* 0x000fe20000000800 */
[----:B------:R-:W-:Y:S05]  /*0010*/  EXIT ;  /* 0x000000000000794d */ /* 0x000fea0003800000 */
.L_x_108:
        /* <DEDUP_REMOVED lines=14> */
.L_x_125:


//--------------------- .text._Z9addKernelPfS_S_  --------------------------
	.section	.text._Z9addKernelPfS_S_,"ax",@progbits
	.align	128
        .global         _Z9addKernelPfS_S_
        .type           _Z9addKernelPfS_S_,@function
        .size           _Z9addKernelPfS_S_,(.L_x_126 - _Z9addKernelPfS_S_)
        .other          _Z9addKernelPfS_S_,@"STO_CUDA_ENTRY STV_DEFAULT"
_Z9addKernelPfS_S_:
.text._Z9addKernelPfS_S_:
        /* <DEDUP_REMOVED lines=11> */
[----:B--2---:R-:W-:-:S05]  /*00b0*/  FADD R9, R2, R5 ;  /* 0x0000000502097221 */ /* 0x004fca0000000000 */
[----:B------:R-:W-:Y:S01]  /*00c0*/  STG.E desc[UR4][R6.64], R9 ;  /* 0x0000000906007986 */ /* 0x000fe2000c101904 */
[----:B------:R-:W-:Y:S05]  /*00d0*/  EXIT ;  /* 0x000000000000794d */ /* 0x000fea0003800000 */
.L_x_109:
        /* <DEDUP_REMOVED lines=10> */
.L_x_126:


//--------------------- .nv.shared._Z11dwt2ysharedPfS_iiii --------------------------
	.section	.nv.shared._Z11dwt2ysharedPfS_iiii,"aw",@nobits
	.sectionflags	@""
	.align	16
.nv.shared._Z11dwt2ysharedPfS_iiii:
	.zero		9216


//--------------------- .nv.shared.reserved.0     --------------------------
	.section	.nv.shared.reserved.0,"aw",@nobits
	.weak		__nv_reservedSMEM_offset_0_alias
	.size		__nv_reservedSMEM_offset_0_alias, 0, 64
	.other		__nv_reservedSMEM_offset_0_alias,@"STO_CUDA_RESERVED_SHARED STV_DEFAULT"
__nv_reservedSMEM_offset_0_alias:
	.zero		0
	.zero		64


//--------------------- .nv.shared._Z22transposeCoarseGrainedPfPKfiii --------------------------
	.section	.nv.shared._Z22transposeCoarseGrainedPfPKfiii,"aw",@nobits
	.sectionflags	@""
	.align	16
.nv.shared._Z22transposeCoarseGrainedPfPKfiii:
	.zero		5248


//--------------------- .nv.shared._Z20transposeFineGrainedPfPKfiii --------------------------
	.section	.nv.shared._Z20transposeFineGrainedPfPKfiii,"aw",@nobits
	.sectionflags	@""
	.align	16
.nv.shared._Z20transposeFineGrainedPfPKfiii:
	.zero		5248


//--------------------- .nv.shared._Z24transposeNoBankConflictsPfPKfiii --------------------------
	.section	.nv.shared._Z24transposeNoBankConflictsPfPKfiii,"aw",@nobits
	.sectionflags	@""
	.align	16
.nv.shared._Z24transposeNoBankConflictsPfPKfiii:
	.zero		5248


//--------------------- .nv.shared._Z13copySharedMemPfPKfiii --------------------------
	.section	.nv.shared._Z13copySharedMemPfPKfiii,"aw",@nobits
	.sectionflags	@""
	.align	16
.nv.shared._Z13copySharedMemPfPKfiii:
	.zero		5120


//--------------------- .nv.shared._Z18transposeCoalescedPfPKfiii --------------------------
	.section	.nv.shared._Z18transposeCoalescedPfPKfiii,"aw",@nobits
	.sectionflags	@""
	.align	16
.nv.shared._Z18transposeCoalescedPfPKfiii:
	.zero		5120


//--------------------- .nv.shared._Z14transposeNaivePfPKfiii --------------------------
	.section	.nv.shared._Z14transposeNaivePfPKfiii,"aw",@nobits
	.sectionflags	@""
	.align	16
	.zero		1024


//--------------------- .nv.shared._Z18transpose_diagonalPfPKfiii --------------------------
	.section	.nv.shared._Z18transpose_diagonalPfPKfiii,"aw",@nobits
	.sectionflags	@""
	.align	16
.nv.shared._Z18transpose_diagonalPfPKfiii:
	.zero		5248


//--------------------- .nv.shared._Z16transpose_kernelPfPKfiiii --------------------------
	.section	.nv.shared._Z16transpose_kernelPfPKfiiii,"aw",@nobits
	.sectionflags	@""
	.align	16
.nv.shared._Z16transpose_kernelPfPKfiiii:
	.zero		2112


//--------------------- .nv.shared._Z15transpose_NaivePfPKfiiii --------------------------
	.section	.nv.shared._Z15transpose_NaivePfPKfiiii,"aw",@nobits
	.sectionflags	@""
	.align	16
	.zero		1024


//--------------------- .nv.shared._Z12calErrKernelPfS_S_ --------------------------
	.section	.nv.shared._Z12calErrKernelPfS_S_,"aw",@nobits
	.sectionflags	@""
	.align	16
	.zero		1024


//--------------------- .nv.shared._Z6dwt3dzPfS_iiii --------------------------
	.section	.nv.shared._Z6dwt3dzPfS_iiii,"aw",@nobits
	.sectionflags	@""
	.align	16
	.zero		1024


//--------------------- .nv.shared._Z6dwt3dyPfS_iiii --------------------------
	.section	.nv.shared._Z6dwt3dyPfS_iiii,"aw",@nobits
	.sectionflags	@""
	.align	16
	.zero		1024


//--------------------- .nv.shared._Z6dwt3dxPfS_iiii --------------------------
	.section	.nv.shared._Z6dwt3dxPfS_iiii,"aw",@nobits
	.sectionflags	@""
	.align	16
	.zero		1024


//--------------------- .nv.shared._Z12sumOfSquaresPfS_iiiPl --------------------------
	.section	.nv.shared._Z12sumOfSquaresPfS_iiiPl,"aw",@nobits
	.sectionflags	@""
	.align	16
	.zero		1024


//--------------------- .nv.shared._Z8initCUDAiii --------------------------
	.section	.nv.shared._Z8initCUDAiii,"aw",@nobits
	.sectionflags	@""
	.align	16
	.zero		1024


//--------------------- .nv.shared._Z9addKernelPfS_S_ --------------------------
	.section	.nv.shared._Z9addKernelPfS_S_,"aw",@nobits
	.sectionflags	@""
	.align	16
	.zero		1024


//--------------------- .nv.constant0._Z11dwt2ysharedPfS_iiii --------------------------
	.section	.nv.constant0._Z11dwt2ysharedPfS_iiii,"a",@progbits
	.sectionflags	@""
	.align	4
.nv.constant0._Z11dwt2ysharedPfS_iiii:
	.zero		928


//--------------------- .nv.constant0._Z22transposeCoarseGrainedPfPKfiii --------------------------
	.section	.nv.constant0._Z22transposeCoarseGrainedPfPKfiii,"a",@progbits
	.sectionflags	@""
	.align	4
.nv.constant0._Z22transposeCoarseGrainedPfPKfiii:
	.zero		924


//--------------------- .nv.constant0._Z20transposeFineGrainedPfPKfiii --------------------------
	.section	.nv.constant0._Z20transposeFineGrainedPfPKfiii,"a",@progbits
	.sectionflags	@""
	.align	4
.nv.constant0._Z20transposeFineGrainedPfPKfiii:
	.zero		924


//--------------------- .nv.constant0._Z24transposeNoBankConflictsPfPKfiii --------------------------
	.section	.nv.constant0._Z24transposeNoBankConflictsPfPKfiii,"a",@progbits
	.sectionflags	@""
	.align	4
.nv.constant0._Z24transposeNoBankConflictsPfPKfiii:
	.zero		924


//--------------------- .nv.constant0._Z13copySharedMemPfPKfiii --------------------------
	.section	.nv.constant0._Z13copySharedMemPfPKfiii,"a",@progbits
	.sectionflags	@""
	.align	4
.nv.constant0._Z13copySharedMemPfPKfiii:
	.zero		924


//--------------------- .nv.constant0._Z18transposeCoalescedPfPKfiii --------------------------
	.section	.nv.constant0._Z18transposeCoalescedPfPKfiii,"a",@progbits
	.sectionflags	@""
	.align	4
.nv.constant0._Z18transposeCoalescedPfPKfiii:
	.zero		924


//--------------------- .nv.constant0._Z14transposeNaivePfPKfiii --------------------------
	.section	.nv.constant0._Z14transposeNaivePfPKfiii,"a",@progbits
	.sectionflags	@""
	.align	4
.nv.constant0._Z14transposeNaivePfPKfiii:
	.zero		924


//--------------------- .nv.constant0._Z18transpose_diagonalPfPKfiii --------------------------
	.section	.nv.constant0._Z18transpose_diagonalPfPKfiii,"a",@progbits
	.sectionflags	@""
	.align	4
.nv.constant0._Z18transpose_diagonalPfPKfiii:
	.zero		924


//--------------------- .nv.constant0._Z16transpose_kernelPfPKfiiii --------------------------
	.section	.nv.constant0._Z16transpose_kernelPfPKfiiii,"a",@progbits
	.sectionflags	@""
	.align	4
.nv.constant0._Z16transpose_kernelPfPKfiiii:
	.zero		928


//--------------------- .nv.constant0._Z15transpose_NaivePfPKfiiii --------------------------
	.section	.nv.constant0._Z15transpose_NaivePfPKfiiii,"a",@progbits
	.sectionflags	@""
	.align	4
.nv.constant0._Z15transpose_NaivePfPKfiiii:
	.zero		928


//--------------------- .nv.constant0._Z12calErrKernelPfS_S_ --------------------------
	.section	.nv.constant0._Z12calErrKernelPfS_S_,"a",@progbits
	.sectionflags	@""
	.align	4
.nv.constant0._Z12calErrKernelPfS_S_:
	.zero		920


//--------------------- .nv.constant0._Z6dwt3dzPfS_iiii --------------------------
	.section	.nv.constant0._Z6dwt3dzPfS_iiii,"a",@progbits
	.sectionflags	@""
	.align	4
.nv.constant0._Z6dwt3dzPfS_iiii:
	.zero		928


//--------------------- .nv.constant0._Z6dwt3dyPfS_iiii --------------------------
	.section	.nv.constant0._Z6dwt3dyPfS_iiii,"a",@progbits
	.sectionflags	@""
	.align	4
.nv.constant0._Z6dwt3dyPfS_iiii:
	.zero		928


//--------------------- .nv.constant0._Z6dwt3dxPfS_iiii --------------------------
	.section	.nv.constant0._Z6dwt3dxPfS_iiii,"a",@progbits
	.sectionflags	@""
	.align	4
.nv.constant0._Z6dwt3dxPfS_iiii:
	.zero		928


//--------------------- .nv.constant0._Z12sumOfSquaresPfS_iiiPl --------------------------
	.section	.nv.constant0._Z12sumOfSquaresPfS_iiiPl,"a",@progbits
	.sectionflags	@""
	.align	4
.nv.constant0._Z12sumOfSquaresPfS_iiiPl:
	.zero		936


//--------------------- .nv.constant0._Z8initCUDAiii --------------------------
	.section	.nv.constant0._Z8initCUDAiii,"a",@progbits
	.sectionflags	@""
	.align	4
.nv.constant0._Z8initCUDAiii:
	.zero		908


//--------------------- .nv.constant0._Z9addKernelPfS_S_ --------------------------
	.section	.nv.constant0._Z9addKernelPfS_S_,"a",@progbits
	.sectionflags	@""
	.align	4
.nv.constant0._Z9addKernelPfS_S_:
	.zero		920


//--------------------- SYMBOLS --------------------------

	.type		.nv.reservedSmem.offset0,@object
	.size		.nv.reservedSmem.offset0,0x4
	.type		.nv.reservedSmem.cap,@object
	.size		.nv.reservedSmem.cap,0x4
